//
// Generated by NVIDIA NVVM Compiler
//
// Compiler Build ID: CL-36424714
// Cuda compilation tools, release 13.0, V13.0.88
// Based on NVVM 20.0.0
//

.version 9.0
.target sm_100
.address_size 64

	// .globl	_Z7softmaxPfS_PiS0_iii

.visible .entry _Z7softmaxPfS_PiS0_iii(
	.param .u64 .ptr .align 1 _Z7softmaxPfS_PiS0_iii_param_0,
	.param .u64 .ptr .align 1 _Z7softmaxPfS_PiS0_iii_param_1,
	.param .u64 .ptr .align 1 _Z7softmaxPfS_PiS0_iii_param_2,
	.param .u64 .ptr .align 1 _Z7softmaxPfS_PiS0_iii_param_3,
	.param .u32 _Z7softmaxPfS_PiS0_iii_param_4,
	.param .u32 _Z7softmaxPfS_PiS0_iii_param_5,
	.param .u32 _Z7softmaxPfS_PiS0_iii_param_6
)
{
	.reg .pred 	%p<35>;
	.reg .b32 	%r<129>;
	.reg .b32 	%f<490>;
	.reg .b64 	%rd<43>;

	ld.param.u64 	%rd9, [_Z7softmaxPfS_PiS0_iii_param_0];
	ld.param.u64 	%rd10, [_Z7softmaxPfS_PiS0_iii_param_1];
	ld.param.u32 	%r38, [_Z7softmaxPfS_PiS0_iii_param_4];
	ld.param.u32 	%r36, [_Z7softmaxPfS_PiS0_iii_param_5];
	ld.param.u32 	%r37, [_Z7softmaxPfS_PiS0_iii_param_6];
	cvta.to.global.u64 	%rd1, %rd9;
	cvta.to.global.u64 	%rd2, %rd10;
	mov.u32 	%r39, %ctaid.x;
	mov.u32 	%r40, %ntid.x;
	mov.u32 	%r41, %tid.x;
	mad.lo.s32 	%r1, %r39, %r40, %r41;
	setp.ge.s32 	%p1, %r1, %r38;
	@%p1 bra 	$L__BB0_47;
	setp.lt.s32 	%p2, %r36, 1;
	mov.f32 	%f480, 0f00000000;
	@%p2 bra 	$L__BB0_35;
	mov.f32 	%f74, 0f3F000000;
	cvt.sat.f32.f32 	%f75, %f74;
	mov.f32 	%f76, 0f4B400001;
	mov.f32 	%f77, 0f437C0000;
	fma.rm.f32 	%f78, %f75, %f77, %f76;
	add.f32 	%f79, %f78, 0fCB40007F;
	mov.f32 	%f480, 0f00000000;
	sub.f32 	%f80, %f480, %f79;
	add.f32 	%f1, %f80, 0f00000000;
	mov.b32 	%r43, %f78;
	shl.b32 	%r44, %r43, 23;
	mov.b32 	%f2, %r44;
	mul.lo.s32 	%r2, %r37, %r1;
	and.b32  	%r3, %r36, 7;
	setp.lt.u32 	%p3, %r36, 8;
	mov.b32 	%r119, 0;
	@%p3 bra 	$L__BB0_6;
	and.b32  	%r119, %r36, 2147483640;
	mul.wide.s32 	%rd11, %r2, 4;
	add.s64 	%rd12, %rd11, %rd2;
	add.s64 	%rd42, %rd12, 16;
	mov.f32 	%f480, 0f00000000;
	mov.b32 	%r123, 0;
	mov.u32 	%r122, %r2;
$L__BB0_4:
	.pragma "nounroll";
	setp.ge.s32 	%p4, %r123, %r37;
	@%p4 bra 	$L__BB0_48;
	mul.wide.s32 	%rd13, %r122, 4;
	add.s64 	%rd14, %rd2, %rd13;
	ld.global.f32 	%f83, [%rd14];
	fma.rn.f32 	%f84, %f83, 0f3BBB989D, 0f3F000000;
	cvt.sat.f32.f32 	%f85, %f84;
	mov.f32 	%f86, 0f4B400001;
	mov.f32 	%f87, 0f437C0000;
	fma.rm.f32 	%f88, %f85, %f87, %f86;
	add.f32 	%f89, %f88, 0fCB40007F;
	neg.f32 	%f90, %f89;
	fma.rn.f32 	%f91, %f83, 0f3FB8AA3B, %f90;
	fma.rn.f32 	%f92, %f83, 0f32A57060, %f91;
	mov.b32 	%r46, %f88;
	shl.b32 	%r47, %r46, 23;
	mov.b32 	%f93, %r47;
	ex2.approx.ftz.f32 	%f94, %f92;
	mul.f32 	%f482, %f94, %f93;
	bra.uni 	$L__BB0_49;
$L__BB0_6:
	setp.eq.s32 	%p13, %r3, 0;
	@%p13 bra 	$L__BB0_35;
	and.b32  	%r6, %r36, 3;
	setp.lt.u32 	%p14, %r3, 4;
	@%p14 bra 	$L__BB0_21;
	setp.lt.s32 	%p15, %r119, %r37;
	@%p15 bra 	$L__BB0_10;
	ex2.approx.ftz.f32 	%f187, %f1;
	mul.f32 	%f469, %f187, %f2;
	bra.uni 	$L__BB0_11;
$L__BB0_10:
	add.s32 	%r62, %r119, %r2;
	mul.wide.s32 	%rd15, %r62, 4;
	add.s64 	%rd16, %rd2, %rd15;
	ld.global.f32 	%f188, [%rd16];
	fma.rn.f32 	%f189, %f188, 0f3BBB989D, 0f3F000000;
	cvt.sat.f32.f32 	%f190, %f189;
	mov.f32 	%f191, 0f4B400001;
	mov.f32 	%f192, 0f437C0000;
	fma.rm.f32 	%f193, %f190, %f192, %f191;
	add.f32 	%f194, %f193, 0fCB40007F;
	neg.f32 	%f195, %f194;
	fma.rn.f32 	%f196, %f188, 0f3FB8AA3B, %f195;
	fma.rn.f32 	%f197, %f188, 0f32A57060, %f196;
	mov.b32 	%r63, %f193;
	shl.b32 	%r64, %r63, 23;
	mov.b32 	%f198, %r64;
	ex2.approx.ftz.f32 	%f199, %f197;
	mul.f32 	%f469, %f199, %f198;
$L__BB0_11:
	add.f32 	%f8, %f480, %f469;
	add.s32 	%r65, %r119, 1;
	setp.lt.s32 	%p16, %r65, %r37;
	cvt.s64.s32 	%rd17, %r2;
	cvt.u64.u32 	%rd18, %r119;
	add.s64 	%rd19, %rd18, %rd17;
	shl.b64 	%rd20, %rd19, 2;
	add.s64 	%rd4, %rd2, %rd20;
	@%p16 bra 	$L__BB0_13;
	ex2.approx.ftz.f32 	%f200, %f1;
	mul.f32 	%f470, %f200, %f2;
	bra.uni 	$L__BB0_14;
$L__BB0_13:
	ld.global.f32 	%f201, [%rd4+4];
	fma.rn.f32 	%f202, %f201, 0f3BBB989D, 0f3F000000;
	cvt.sat.f32.f32 	%f203, %f202;
	mov.f32 	%f204, 0f4B400001;
	mov.f32 	%f205, 0f437C0000;
	fma.rm.f32 	%f206, %f203, %f205, %f204;
	add.f32 	%f207, %f206, 0fCB40007F;
	neg.f32 	%f208, %f207;
	fma.rn.f32 	%f209, %f201, 0f3FB8AA3B, %f208;
	fma.rn.f32 	%f210, %f201, 0f32A57060, %f209;
	mov.b32 	%r66, %f206;
	shl.b32 	%r67, %r66, 23;
	mov.b32 	%f211, %r67;
	ex2.approx.ftz.f32 	%f212, %f210;
	mul.f32 	%f470, %f212, %f211;
$L__BB0_14:
	add.f32 	%f12, %f8, %f470;
	add.s32 	%r68, %r119, 2;
	setp.lt.s32 	%p17, %r68, %r37;
	@%p17 bra 	$L__BB0_16;
	ex2.approx.ftz.f32 	%f213, %f1;
	mul.f32 	%f471, %f213, %f2;
	bra.uni 	$L__BB0_17;
$L__BB0_16:
	ld.global.f32 	%f214, [%rd4+8];
	fma.rn.f32 	%f215, %f214, 0f3BBB989D, 0f3F000000;
	cvt.sat.f32.f32 	%f216, %f215;
	mov.f32 	%f217, 0f4B400001;
	mov.f32 	%f218, 0f437C0000;
	fma.rm.f32 	%f219, %f216, %f218, %f217;
	add.f32 	%f220, %f219, 0fCB40007F;
	neg.f32 	%f221, %f220;
	fma.rn.f32 	%f222, %f214, 0f3FB8AA3B, %f221;
	fma.rn.f32 	%f223, %f214, 0f32A57060, %f222;
	mov.b32 	%r69, %f219;
	shl.b32 	%r70, %r69, 23;
	mov.b32 	%f224, %r70;
	ex2.approx.ftz.f32 	%f225, %f223;
	mul.f32 	%f471, %f225, %f224;
$L__BB0_17:
	add.f32 	%f16, %f12, %f471;
	add.s32 	%r71, %r119, 3;
	setp.lt.s32 	%p18, %r71, %r37;
	@%p18 bra 	$L__BB0_19;
	ex2.approx.ftz.f32 	%f226, %f1;
	mul.f32 	%f472, %f226, %f2;
	bra.uni 	$L__BB0_20;
$L__BB0_19:
	ld.global.f32 	%f227, [%rd4+12];
	fma.rn.f32 	%f228, %f227, 0f3BBB989D, 0f3F000000;
	cvt.sat.f32.f32 	%f229, %f228;
	mov.f32 	%f230, 0f4B400001;
	mov.f32 	%f231, 0f437C0000;
	fma.rm.f32 	%f232, %f229, %f231, %f230;
	add.f32 	%f233, %f232, 0fCB40007F;
	neg.f32 	%f234, %f233;
	fma.rn.f32 	%f235, %f227, 0f3FB8AA3B, %f234;
	fma.rn.f32 	%f236, %f227, 0f32A57060, %f235;
	mov.b32 	%r72, %f232;
	shl.b32 	%r73, %r72, 23;
	mov.b32 	%f237, %r73;
	ex2.approx.ftz.f32 	%f238, %f236;
	mul.f32 	%f472, %f238, %f237;
$L__BB0_20:
	add.f32 	%f480, %f16, %f472;
	add.s32 	%r119, %r119, 4;
$L__BB0_21:
	setp.eq.s32 	%p19, %r6, 0;
	@%p19 bra 	$L__BB0_35;
	setp.eq.s32 	%p20, %r6, 1;
	@%p20 bra 	$L__BB0_30;
	setp.lt.s32 	%p21, %r119, %r37;
	@%p21 bra 	$L__BB0_25;
	ex2.approx.ftz.f32 	%f240, %f1;
	mul.f32 	%f475, %f240, %f2;
	bra.uni 	$L__BB0_26;
$L__BB0_25:
	add.s32 	%r74, %r119, %r2;
	mul.wide.s32 	%rd21, %r74, 4;
	add.s64 	%rd22, %rd2, %rd21;
	ld.global.f32 	%f241, [%rd22];
	fma.rn.f32 	%f242, %f241, 0f3BBB989D, 0f3F000000;
	cvt.sat.f32.f32 	%f243, %f242;
	mov.f32 	%f244, 0f4B400001;
	mov.f32 	%f245, 0f437C0000;
	fma.rm.f32 	%f246, %f243, %f245, %f244;
	add.f32 	%f247, %f246, 0fCB40007F;
	neg.f32 	%f248, %f247;
	fma.rn.f32 	%f249, %f241, 0f3FB8AA3B, %f248;
	fma.rn.f32 	%f250, %f241, 0f32A57060, %f249;
	mov.b32 	%r75, %f246;
	shl.b32 	%r76, %r75, 23;
	mov.b32 	%f251, %r76;
	ex2.approx.ftz.f32 	%f252, %f250;
	mul.f32 	%f475, %f252, %f251;
$L__BB0_26:
	add.f32 	%f26, %f480, %f475;
	add.s32 	%r77, %r119, 1;
	setp.lt.s32 	%p22, %r77, %r37;
	@%p22 bra 	$L__BB0_28;
	ex2.approx.ftz.f32 	%f253, %f1;
	mul.f32 	%f476, %f253, %f2;
	bra.uni 	$L__BB0_29;
$L__BB0_28:
	cvt.s64.s32 	%rd23, %r2;
	cvt.s64.s32 	%rd24, %r119;
	add.s64 	%rd25, %rd24, %rd23;
	shl.b64 	%rd26, %rd25, 2;
	add.s64 	%rd27, %rd2, %rd26;
	ld.global.f32 	%f254, [%rd27+4];
	fma.rn.f32 	%f255, %f254, 0f3BBB989D, 0f3F000000;
	cvt.sat.f32.f32 	%f256, %f255;
	mov.f32 	%f257, 0f4B400001;
	mov.f32 	%f258, 0f437C0000;
	fma.rm.f32 	%f259, %f256, %f258, %f257;
	add.f32 	%f260, %f259, 0fCB40007F;
	neg.f32 	%f261, %f260;
	fma.rn.f32 	%f262, %f254, 0f3FB8AA3B, %f261;
	fma.rn.f32 	%f263, %f254, 0f32A57060, %f262;
	mov.b32 	%r78, %f259;
	shl.b32 	%r79, %r78, 23;
	mov.b32 	%f264, %r79;
	ex2.approx.ftz.f32 	%f265, %f263;
	mul.f32 	%f476, %f265, %f264;
$L__BB0_29:
	add.f32 	%f480, %f26, %f476;
	add.s32 	%r119, %r119, 2;
$L__BB0_30:
	and.b32  	%r80, %r36, 1;
	setp.eq.b32 	%p23, %r80, 1;
	not.pred 	%p24, %p23;
	@%p24 bra 	$L__BB0_35;
	setp.lt.s32 	%p25, %r119, %r37;
	@%p25 bra 	$L__BB0_33;
	ex2.approx.ftz.f32 	%f266, %f1;
	mul.f32 	%f479, %f266, %f2;
	bra.uni 	$L__BB0_34;
$L__BB0_33:
	add.s32 	%r81, %r119, %r2;
	mul.wide.s32 	%rd28, %r81, 4;
	add.s64 	%rd29, %rd2, %rd28;
	ld.global.f32 	%f267, [%rd29];
	fma.rn.f32 	%f268, %f267, 0f3BBB989D, 0f3F000000;
	cvt.sat.f32.f32 	%f269, %f268;
	mov.f32 	%f270, 0f4B400001;
	mov.f32 	%f271, 0f437C0000;
	fma.rm.f32 	%f272, %f269, %f271, %f270;
	add.f32 	%f273, %f272, 0fCB40007F;
	neg.f32 	%f274, %f273;
	fma.rn.f32 	%f275, %f267, 0f3FB8AA3B, %f274;
	fma.rn.f32 	%f276, %f267, 0f32A57060, %f275;
	mov.b32 	%r82, %f272;
	shl.b32 	%r83, %r82, 23;
	mov.b32 	%f277, %r83;
	ex2.approx.ftz.f32 	%f278, %f276;
	mul.f32 	%f479, %f278, %f277;
$L__BB0_34:
	add.f32 	%f480, %f480, %f479;
$L__BB0_35:
	setp.lt.s32 	%p26, %r37, 1;
	@%p26 bra 	$L__BB0_47;
	mul.lo.s32 	%r11, %r37, %r1;
	and.b32  	%r12, %r37, 7;
	setp.lt.u32 	%p27, %r37, 8;
	mov.b32 	%r126, 0;
	@%p27 bra 	$L__BB0_39;
	and.b32  	%r126, %r37, 2147483640;
	neg.s32 	%r125, %r126;
	add.s64 	%rd5, %rd2, 16;
	add.s64 	%rd6, %rd1, 16;
	mov.u32 	%r124, %r11;
$L__BB0_38:
	.pragma "nounroll";
	mul.wide.s32 	%rd30, %r124, 4;
	add.s64 	%rd31, %rd5, %rd30;
	add.s64 	%rd32, %rd6, %rd30;
	ld.global.f32 	%f279, [%rd31+-16];
	fma.rn.f32 	%f280, %f279, 0f3BBB989D, 0f3F000000;
	cvt.sat.f32.f32 	%f281, %f280;
	mov.f32 	%f282, 0f4B400001;
	mov.f32 	%f283, 0f437C0000;
	fma.rm.f32 	%f284, %f281, %f283, %f282;
	add.f32 	%f285, %f284, 0fCB40007F;
	neg.f32 	%f286, %f285;
	fma.rn.f32 	%f287, %f279, 0f3FB8AA3B, %f286;
	fma.rn.f32 	%f288, %f279, 0f32A57060, %f287;
	mov.b32 	%r85, %f284;
	shl.b32 	%r86, %r85, 23;
	mov.b32 	%f289, %r86;
	ex2.approx.ftz.f32 	%f290, %f288;
	mul.f32 	%f291, %f290, %f289;
	div.rn.f32 	%f292, %f291, %f480;
	st.global.f32 	[%rd32+-16], %f292;
	ld.global.f32 	%f293, [%rd31+-12];
	fma.rn.f32 	%f294, %f293, 0f3BBB989D, 0f3F000000;
	cvt.sat.f32.f32 	%f295, %f294;
	fma.rm.f32 	%f296, %f295, %f283, %f282;
	add.f32 	%f297, %f296, 0fCB40007F;
	neg.f32 	%f298, %f297;
	fma.rn.f32 	%f299, %f293, 0f3FB8AA3B, %f298;
	fma.rn.f32 	%f300, %f293, 0f32A57060, %f299;
	mov.b32 	%r87, %f296;
	shl.b32 	%r88, %r87, 23;
	mov.b32 	%f301, %r88;
	ex2.approx.ftz.f32 	%f302, %f300;
	mul.f32 	%f303, %f302, %f301;
	div.rn.f32 	%f304, %f303, %f480;
	st.global.f32 	[%rd32+-12], %f304;
	ld.global.f32 	%f305, [%rd31+-8];
	fma.rn.f32 	%f306, %f305, 0f3BBB989D, 0f3F000000;
	cvt.sat.f32.f32 	%f307, %f306;
	fma.rm.f32 	%f308, %f307, %f283, %f282;
	add.f32 	%f309, %f308, 0fCB40007F;
	neg.f32 	%f310, %f309;
	fma.rn.f32 	%f311, %f305, 0f3FB8AA3B, %f310;
	fma.rn.f32 	%f312, %f305, 0f32A57060, %f311;
	mov.b32 	%r89, %f308;
	shl.b32 	%r90, %r89, 23;
	mov.b32 	%f313, %r90;
	ex2.approx.ftz.f32 	%f314, %f312;
	mul.f32 	%f315, %f314, %f313;
	div.rn.f32 	%f316, %f315, %f480;
	st.global.f32 	[%rd32+-8], %f316;
	ld.global.f32 	%f317, [%rd31+-4];
	fma.rn.f32 	%f318, %f317, 0f3BBB989D, 0f3F000000;
	cvt.sat.f32.f32 	%f319, %f318;
	fma.rm.f32 	%f320, %f319, %f283, %f282;
	add.f32 	%f321, %f320, 0fCB40007F;
	neg.f32 	%f322, %f321;
	fma.rn.f32 	%f323, %f317, 0f3FB8AA3B, %f322;
	fma.rn.f32 	%f324, %f317, 0f32A57060, %f323;
	mov.b32 	%r91, %f320;
	shl.b32 	%r92, %r91, 23;
	mov.b32 	%f325, %r92;
	ex2.approx.ftz.f32 	%f326, %f324;
	mul.f32 	%f327, %f326, %f325;
	div.rn.f32 	%f328, %f327, %f480;
	st.global.f32 	[%rd32+-4], %f328;
	ld.global.f32 	%f329, [%rd31];
	fma.rn.f32 	%f330, %f329, 0f3BBB989D, 0f3F000000;
	cvt.sat.f32.f32 	%f331, %f330;
	fma.rm.f32 	%f332, %f331, %f283, %f282;
	add.f32 	%f333, %f332, 0fCB40007F;
	neg.f32 	%f334, %f333;
	fma.rn.f32 	%f335, %f329, 0f3FB8AA3B, %f334;
	fma.rn.f32 	%f336, %f329, 0f32A57060, %f335;
	mov.b32 	%r93, %f332;
	shl.b32 	%r94, %r93, 23;
	mov.b32 	%f337, %r94;
	ex2.approx.ftz.f32 	%f338, %f336;
	mul.f32 	%f339, %f338, %f337;
	div.rn.f32 	%f340, %f339, %f480;
	st.global.f32 	[%rd32], %f340;
	ld.global.f32 	%f341, [%rd31+4];
	fma.rn.f32 	%f342, %f341, 0f3BBB989D, 0f3F000000;
	cvt.sat.f32.f32 	%f343, %f342;
	fma.rm.f32 	%f344, %f343, %f283, %f282;
	add.f32 	%f345, %f344, 0fCB40007F;
	neg.f32 	%f346, %f345;
	fma.rn.f32 	%f347, %f341, 0f3FB8AA3B, %f346;
	fma.rn.f32 	%f348, %f341, 0f32A57060, %f347;
	mov.b32 	%r95, %f344;
	shl.b32 	%r96, %r95, 23;
	mov.b32 	%f349, %r96;
	ex2.approx.ftz.f32 	%f350, %f348;
	mul.f32 	%f351, %f350, %f349;
	div.rn.f32 	%f352, %f351, %f480;
	st.global.f32 	[%rd32+4], %f352;
	ld.global.f32 	%f353, [%rd31+8];
	fma.rn.f32 	%f354, %f353, 0f3BBB989D, 0f3F000000;
	cvt.sat.f32.f32 	%f355, %f354;
	fma.rm.f32 	%f356, %f355, %f283, %f282;
	add.f32 	%f357, %f356, 0fCB40007F;
	neg.f32 	%f358, %f357;
	fma.rn.f32 	%f359, %f353, 0f3FB8AA3B, %f358;
	fma.rn.f32 	%f360, %f353, 0f32A57060, %f359;
	mov.b32 	%r97, %f356;
	shl.b32 	%r98, %r97, 23;
	mov.b32 	%f361, %r98;
	ex2.approx.ftz.f32 	%f362, %f360;
	mul.f32 	%f363, %f362, %f361;
	div.rn.f32 	%f364, %f363, %f480;
	st.global.f32 	[%rd32+8], %f364;
	ld.global.f32 	%f365, [%rd31+12];
	fma.rn.f32 	%f366, %f365, 0f3BBB989D, 0f3F000000;
	cvt.sat.f32.f32 	%f367, %f366;
	fma.rm.f32 	%f368, %f367, %f283, %f282;
	add.f32 	%f369, %f368, 0fCB40007F;
	neg.f32 	%f370, %f369;
	fma.rn.f32 	%f371, %f365, 0f3FB8AA3B, %f370;
	fma.rn.f32 	%f372, %f365, 0f32A57060, %f371;
	mov.b32 	%r99, %f368;
	shl.b32 	%r100, %r99, 23;
	mov.b32 	%f373, %r100;
	ex2.approx.ftz.f32 	%f374, %f372;
	mul.f32 	%f375, %f374, %f373;
	div.rn.f32 	%f376, %f375, %f480;
	st.global.f32 	[%rd32+12], %f376;
	add.s32 	%r125, %r125, 8;
	add.s32 	%r124, %r124, 8;
	setp.ne.s32 	%p28, %r125, 0;
	@%p28 bra 	$L__BB0_38;
$L__BB0_39:
	setp.eq.s32 	%p29, %r12, 0;
	@%p29 bra 	$L__BB0_47;
	and.b32  	%r31, %r37, 3;
	setp.lt.u32 	%p30, %r12, 4;
	@%p30 bra 	$L__BB0_42;
	add.s32 	%r101, %r126, %r11;
	mul.wide.s32 	%rd33, %r101, 4;
	add.s64 	%rd34, %rd2, %rd33;
	ld.global.f32 	%f377, [%rd34];
	fma.rn.f32 	%f378, %f377, 0f3BBB989D, 0f3F000000;
	cvt.sat.f32.f32 	%f379, %f378;
	mov.f32 	%f380, 0f4B400001;
	mov.f32 	%f381, 0f437C0000;
	fma.rm.f32 	%f382, %f379, %f381, %f380;
	add.f32 	%f383, %f382, 0fCB40007F;
	neg.f32 	%f384, %f383;
	fma.rn.f32 	%f385, %f377, 0f3FB8AA3B, %f384;
	fma.rn.f32 	%f386, %f377, 0f32A57060, %f385;
	mov.b32 	%r102, %f382;
	shl.b32 	%r103, %r102, 23;
	mov.b32 	%f387, %r103;
	ex2.approx.ftz.f32 	%f388, %f386;
	mul.f32 	%f389, %f388, %f387;
	div.rn.f32 	%f390, %f389, %f480;
	add.s64 	%rd35, %rd1, %rd33;
	st.global.f32 	[%rd35], %f390;
	ld.global.f32 	%f391, [%rd34+4];
	fma.rn.f32 	%f392, %f391, 0f3BBB989D, 0f3F000000;
	cvt.sat.f32.f32 	%f393, %f392;
	fma.rm.f32 	%f394, %f393, %f381, %f380;
	add.f32 	%f395, %f394, 0fCB40007F;
	neg.f32 	%f396, %f395;
	fma.rn.f32 	%f397, %f391, 0f3FB8AA3B, %f396;
	fma.rn.f32 	%f398, %f391, 0f32A57060, %f397;
	mov.b32 	%r104, %f394;
	shl.b32 	%r105, %r104, 23;
	mov.b32 	%f399, %r105;
	ex2.approx.ftz.f32 	%f400, %f398;
	mul.f32 	%f401, %f400, %f399;
	div.rn.f32 	%f402, %f401, %f480;
	st.global.f32 	[%rd35+4], %f402;
	ld.global.f32 	%f403, [%rd34+8];
	fma.rn.f32 	%f404, %f403, 0f3BBB989D, 0f3F000000;
	cvt.sat.f32.f32 	%f405, %f404;
	fma.rm.f32 	%f406, %f405, %f381, %f380;
	add.f32 	%f407, %f406, 0fCB40007F;
	neg.f32 	%f408, %f407;
	fma.rn.f32 	%f409, %f403, 0f3FB8AA3B, %f408;
	fma.rn.f32 	%f410, %f403, 0f32A57060, %f409;
	mov.b32 	%r106, %f406;
	shl.b32 	%r107, %r106, 23;
	mov.b32 	%f411, %r107;
	ex2.approx.ftz.f32 	%f412, %f410;
	mul.f32 	%f413, %f412, %f411;
	div.rn.f32 	%f414, %f413, %f480;
	st.global.f32 	[%rd35+8], %f414;
	ld.global.f32 	%f415, [%rd34+12];
	fma.rn.f32 	%f416, %f415, 0f3BBB989D, 0f3F000000;
	cvt.sat.f32.f32 	%f417, %f416;
	fma.rm.f32 	%f418, %f417, %f381, %f380;
	add.f32 	%f419, %f418, 0fCB40007F;
	neg.f32 	%f420, %f419;
	fma.rn.f32 	%f421, %f415, 0f3FB8AA3B, %f420;
	fma.rn.f32 	%f422, %f415, 0f32A57060, %f421;
	mov.b32 	%r108, %f418;
	shl.b32 	%r109, %r108, 23;
	mov.b32 	%f423, %r109;
	ex2.approx.ftz.f32 	%f424, %f422;
	mul.f32 	%f425, %f424, %f423;
	div.rn.f32 	%f426, %f425, %f480;
	st.global.f32 	[%rd35+12], %f426;
	add.s32 	%r126, %r126, 4;
$L__BB0_42:
	setp.eq.s32 	%p31, %r31, 0;
	@%p31 bra 	$L__BB0_47;
	setp.eq.s32 	%p32, %r31, 1;
	@%p32 bra 	$L__BB0_45;
	add.s32 	%r110, %r126, %r11;
	mul.wide.s32 	%rd36, %r110, 4;
	add.s64 	%rd37, %rd2, %rd36;
	ld.global.f32 	%f427, [%rd37];
	fma.rn.f32 	%f428, %f427, 0f3BBB989D, 0f3F000000;
	cvt.sat.f32.f32 	%f429, %f428;
	mov.f32 	%f430, 0f4B400001;
	mov.f32 	%f431, 0f437C0000;
	fma.rm.f32 	%f432, %f429, %f431, %f430;
	add.f32 	%f433, %f432, 0fCB40007F;
	neg.f32 	%f434, %f433;
	fma.rn.f32 	%f435, %f427, 0f3FB8AA3B, %f434;
	fma.rn.f32 	%f436, %f427, 0f32A57060, %f435;
	mov.b32 	%r111, %f432;
	shl.b32 	%r112, %r111, 23;
	mov.b32 	%f437, %r112;
	ex2.approx.ftz.f32 	%f438, %f436;
	mul.f32 	%f439, %f438, %f437;
	div.rn.f32 	%f440, %f439, %f480;
	add.s64 	%rd38, %rd1, %rd36;
	st.global.f32 	[%rd38], %f440;
	ld.global.f32 	%f441, [%rd37+4];
	fma.rn.f32 	%f442, %f441, 0f3BBB989D, 0f3F000000;
	cvt.sat.f32.f32 	%f443, %f442;
	fma.rm.f32 	%f444, %f443, %f431, %f430;
	add.f32 	%f445, %f444, 0fCB40007F;
	neg.f32 	%f446, %f445;
	fma.rn.f32 	%f447, %f441, 0f3FB8AA3B, %f446;
	fma.rn.f32 	%f448, %f441, 0f32A57060, %f447;
	mov.b32 	%r113, %f444;
	shl.b32 	%r114, %r113, 23;
	mov.b32 	%f449, %r114;
	ex2.approx.ftz.f32 	%f450, %f448;
	mul.f32 	%f451, %f450, %f449;
	div.rn.f32 	%f452, %f451, %f480;
	st.global.f32 	[%rd38+4], %f452;
	add.s32 	%r126, %r126, 2;
$L__BB0_45:
	and.b32  	%r115, %r37, 1;
	setp.eq.b32 	%p33, %r115, 1;
	not.pred 	%p34, %p33;
	@%p34 bra 	$L__BB0_47;
	add.s32 	%r116, %r126, %r11;
	mul.wide.s32 	%rd39, %r116, 4;
	add.s64 	%rd40, %rd2, %rd39;
	ld.global.f32 	%f453, [%rd40];
	fma.rn.f32 	%f454, %f453, 0f3BBB989D, 0f3F000000;
	cvt.sat.f32.f32 	%f455, %f454;
	mov.f32 	%f456, 0f4B400001;
	mov.f32 	%f457, 0f437C0000;
	fma.rm.f32 	%f458, %f455, %f457, %f456;
	add.f32 	%f459, %f458, 0fCB40007F;
	neg.f32 	%f460, %f459;
	fma.rn.f32 	%f461, %f453, 0f3FB8AA3B, %f460;
	fma.rn.f32 	%f462, %f453, 0f32A57060, %f461;
	mov.b32 	%r117, %f458;
	shl.b32 	%r118, %r117, 23;
	mov.b32 	%f463, %r118;
	ex2.approx.ftz.f32 	%f464, %f462;
	mul.f32 	%f465, %f464, %f463;
	div.rn.f32 	%f466, %f465, %f480;
	add.s64 	%rd41, %rd1, %rd39;
	st.global.f32 	[%rd41], %f466;
$L__BB0_47:
	ret;
$L__BB0_48:
	ex2.approx.ftz.f32 	%f82, %f1;
	mul.f32 	%f482, %f82, %f2;
$L__BB0_49:
	add.f32 	%f42, %f480, %f482;
	add.s32 	%r17, %r123, 1;
	setp.lt.s32 	%p5, %r17, %r37;
	@%p5 bra 	$L__BB0_51;
	ex2.approx.ftz.f32 	%f95, %f1;
	mul.f32 	%f483, %f95, %f2;
	bra.uni 	$L__BB0_52;
$L__BB0_51:
	ld.global.f32 	%f96, [%rd42+-12];
	fma.rn.f32 	%f97, %f96, 0f3BBB989D, 0f3F000000;
	cvt.sat.f32.f32 	%f98, %f97;
	mov.f32 	%f99, 0f4B400001;
	mov.f32 	%f100, 0f437C0000;
	fma.rm.f32 	%f101, %f98, %f100, %f99;
	add.f32 	%f102, %f101, 0fCB40007F;
	neg.f32 	%f103, %f102;
	fma.rn.f32 	%f104, %f96, 0f3FB8AA3B, %f103;
	fma.rn.f32 	%f105, %f96, 0f32A57060, %f104;
	mov.b32 	%r48, %f101;
	shl.b32 	%r49, %r48, 23;
	mov.b32 	%f106, %r49;
	ex2.approx.ftz.f32 	%f107, %f105;
	mul.f32 	%f483, %f107, %f106;
$L__BB0_52:
	add.f32 	%f46, %f42, %f483;
	add.s32 	%r18, %r17, 1;
	setp.lt.s32 	%p6, %r18, %r37;
	@%p6 bra 	$L__BB0_54;
	ex2.approx.ftz.f32 	%f108, %f1;
	mul.f32 	%f484, %f108, %f2;
	bra.uni 	$L__BB0_55;
$L__BB0_54:
	ld.global.f32 	%f109, [%rd42+-8];
	fma.rn.f32 	%f110, %f109, 0f3BBB989D, 0f3F000000;
	cvt.sat.f32.f32 	%f111, %f110;
	mov.f32 	%f112, 0f4B400001;
	mov.f32 	%f113, 0f437C0000;
	fma.rm.f32 	%f114, %f111, %f113, %f112;
	add.f32 	%f115, %f114, 0fCB40007F;
	neg.f32 	%f116, %f115;
	fma.rn.f32 	%f117, %f109, 0f3FB8AA3B, %f116;
	fma.rn.f32 	%f118, %f109, 0f32A57060, %f117;
	mov.b32 	%r50, %f114;
	shl.b32 	%r51, %r50, 23;
	mov.b32 	%f119, %r51;
	ex2.approx.ftz.f32 	%f120, %f118;
	mul.f32 	%f484, %f120, %f119;
$L__BB0_55:
	add.f32 	%f50, %f46, %f484;
	add.s32 	%r19, %r18, 1;
	setp.lt.s32 	%p7, %r19, %r37;
	@%p7 bra 	$L__BB0_57;
	ex2.approx.ftz.f32 	%f121, %f1;
	mul.f32 	%f485, %f121, %f2;
	bra.uni 	$L__BB0_58;
$L__BB0_57:
	ld.global.f32 	%f122, [%rd42+-4];
	fma.rn.f32 	%f123, %f122, 0f3BBB989D, 0f3F000000;
	cvt.sat.f32.f32 	%f124, %f123;
	mov.f32 	%f125, 0f4B400001;
	mov.f32 	%f126, 0f437C0000;
	fma.rm.f32 	%f127, %f124, %f126, %f125;
	add.f32 	%f128, %f127, 0fCB40007F;
	neg.f32 	%f129, %f128;
	fma.rn.f32 	%f130, %f122, 0f3FB8AA3B, %f129;
	fma.rn.f32 	%f131, %f122, 0f32A57060, %f130;
	mov.b32 	%r52, %f127;
	shl.b32 	%r53, %r52, 23;
	mov.b32 	%f132, %r53;
	ex2.approx.ftz.f32 	%f133, %f131;
	mul.f32 	%f485, %f133, %f132;
$L__BB0_58:
	add.f32 	%f54, %f50, %f485;
	add.s32 	%r20, %r19, 1;
	setp.lt.s32 	%p8, %r20, %r37;
	@%p8 bra 	$L__BB0_60;
	ex2.approx.ftz.f32 	%f134, %f1;
	mul.f32 	%f486, %f134, %f2;
	bra.uni 	$L__BB0_61;
$L__BB0_60:
	ld.global.f32 	%f135, [%rd42];
	fma.rn.f32 	%f136, %f135, 0f3BBB989D, 0f3F000000;
	cvt.sat.f32.f32 	%f137, %f136;
	mov.f32 	%f138, 0f4B400001;
	mov.f32 	%f139, 0f437C0000;
	fma.rm.f32 	%f140, %f137, %f139, %f138;
	add.f32 	%f141, %f140, 0fCB40007F;
	neg.f32 	%f142, %f141;
	fma.rn.f32 	%f143, %f135, 0f3FB8AA3B, %f142;
	fma.rn.f32 	%f144, %f135, 0f32A57060, %f143;
	mov.b32 	%r54, %f140;
	shl.b32 	%r55, %r54, 23;
	mov.b32 	%f145, %r55;
	ex2.approx.ftz.f32 	%f146, %f144;
	mul.f32 	%f486, %f146, %f145;
$L__BB0_61:
	add.f32 	%f58, %f54, %f486;
	add.s32 	%r21, %r20, 1;
	setp.lt.s32 	%p9, %r21, %r37;
	@%p9 bra 	$L__BB0_63;
	ex2.approx.ftz.f32 	%f147, %f1;
	mul.f32 	%f487, %f147, %f2;
	bra.uni 	$L__BB0_64;
$L__BB0_63:
	ld.global.f32 	%f148, [%rd42+4];
	fma.rn.f32 	%f149, %f148, 0f3BBB989D, 0f3F000000;
	cvt.sat.f32.f32 	%f150, %f149;
	mov.f32 	%f151, 0f4B400001;
	mov.f32 	%f152, 0f437C0000;
	fma.rm.f32 	%f153, %f150, %f152, %f151;
	add.f32 	%f154, %f153, 0fCB40007F;
	neg.f32 	%f155, %f154;
	fma.rn.f32 	%f156, %f148, 0f3FB8AA3B, %f155;
	fma.rn.f32 	%f157, %f148, 0f32A57060, %f156;
	mov.b32 	%r56, %f153;
	shl.b32 	%r57, %r56, 23;
	mov.b32 	%f158, %r57;
	ex2.approx.ftz.f32 	%f159, %f157;
	mul.f32 	%f487, %f159, %f158;
$L__BB0_64:
	add.f32 	%f62, %f58, %f487;
	add.s32 	%r22, %r21, 1;
	setp.lt.s32 	%p10, %r22, %r37;
	@%p10 bra 	$L__BB0_66;
	ex2.approx.ftz.f32 	%f160, %f1;
	mul.f32 	%f488, %f160, %f2;
	bra.uni 	$L__BB0_67;
$L__BB0_66:
	ld.global.f32 	%f161, [%rd42+8];
	fma.rn.f32 	%f162, %f161, 0f3BBB989D, 0f3F000000;
	cvt.sat.f32.f32 	%f163, %f162;
	mov.f32 	%f164, 0f4B400001;
	mov.f32 	%f165, 0f437C0000;
	fma.rm.f32 	%f166, %f163, %f165, %f164;
	add.f32 	%f167, %f166, 0fCB40007F;
	neg.f32 	%f168, %f167;
	fma.rn.f32 	%f169, %f161, 0f3FB8AA3B, %f168;
	fma.rn.f32 	%f170, %f161, 0f32A57060, %f169;
	mov.b32 	%r58, %f166;
	shl.b32 	%r59, %r58, 23;
	mov.b32 	%f171, %r59;
	ex2.approx.ftz.f32 	%f172, %f170;
	mul.f32 	%f488, %f172, %f171;
$L__BB0_67:
	add.f32 	%f66, %f62, %f488;
	add.s32 	%r23, %r22, 1;
	setp.lt.s32 	%p11, %r23, %r37;
	@%p11 bra 	$L__BB0_69;
	ex2.approx.ftz.f32 	%f173, %f1;
	mul.f32 	%f489, %f173, %f2;
	bra.uni 	$L__BB0_70;
$L__BB0_69:
	ld.global.f32 	%f174, [%rd42+12];
	fma.rn.f32 	%f175, %f174, 0f3BBB989D, 0f3F000000;
	cvt.sat.f32.f32 	%f176, %f175;
	mov.f32 	%f177, 0f4B400001;
	mov.f32 	%f178, 0f437C0000;
	fma.rm.f32 	%f179, %f176, %f178, %f177;
	add.f32 	%f180, %f179, 0fCB40007F;
	neg.f32 	%f181, %f180;
	fma.rn.f32 	%f182, %f174, 0f3FB8AA3B, %f181;
	fma.rn.f32 	%f183, %f174, 0f32A57060, %f182;
	mov.b32 	%r60, %f179;
	shl.b32 	%r61, %r60, 23;
	mov.b32 	%f184, %r61;
	ex2.approx.ftz.f32 	%f185, %f183;
	mul.f32 	%f489, %f185, %f184;
$L__BB0_70:
	add.f32 	%f480, %f66, %f489;
	add.s32 	%r122, %r122, 8;
	add.s64 	%rd42, %rd42, 32;
	add.s32 	%r123, %r23, 1;
	setp.eq.s32 	%p12, %r123, %r119;
	@%p12 bra 	$L__BB0_6;
	bra.uni 	$L__BB0_4;

}


// ===== COMPILED SASS (sm_100) =====

	.target	sm_100

	.elftype	@"ET_EXEC"


//--------------------- .note.nv.tkinfo           --------------------------
	.section	.note.nv.tkinfo,"",@"SHT_NOTE"
	.sectionflags	@"SHF_NOTE_NV_TKINFO"
	.tkinfo
        /*0018*/ 	.word	0x00000002
        /*0030*/ 	.string	""
        /*0030*/ 	.string	"ptxas"
        /*0030*/ 	.string	"Cuda compilation tools, release 13.0, V13.0.88"
        /*0030*/ 	.string	"Build cuda_13.0.r13.0/compiler.36424714_0"
        /*0030*/ 	.string	"-arch sm_100 -m 64 "



//--------------------- .note.nv.cuinfo           --------------------------
	.section	.note.nv.cuinfo,"",@"SHT_NOTE"
	.sectionflags	@"SHF_NOTE_NV_CUINFO"
        /*0018*/ 	.short	0x0002
        /*001a*/ 	.short	0x0064
        /*001c*/ 	.short	0x0082
	.zero		2


//--------------------- .nv.info                  --------------------------
	.section	.nv.info,"",@"SHT_CUDA_INFO"
	.align	4


	//----- nvinfo : EIATTR_REGCOUNT
	.align		4
        /*0000*/ 	.byte	0x04, 0x2f
        /*0002*/ 	.short	(.L_1 - .L_0)
	.align		4
.L_0:
        /*0004*/ 	.word	index@(_Z7softmaxPfS_PiS0_iii)
        /*0008*/ 	.word	0x0000001e


	//----- nvinfo : EIATTR_FRAME_SIZE
	.align		4
.L_1:
        /*000c*/ 	.byte	0x04, 0x11
        /*000e*/ 	.short	(.L_3 - .L_2)
	.align		4
.L_2:
        /*0010*/ 	.word	index@($__internal_0_$__cuda_sm3x_div_rn_noftz_f32_slowpath)
        /*0014*/ 	.word	0x00000000


	//----- nvinfo : EIATTR_FRAME_SIZE
	.align		4
.L_3:
        /*0018*/ 	.byte	0x04, 0x11
        /*001a*/ 	.short	(.L_5 - .L_4)
	.align		4
.L_4:
        /*001c*/ 	.word	index@(_Z7softmaxPfS_PiS0_iii)
        /*0020*/ 	.word	0x00000000


	//----- nvinfo : EIATTR_MIN_STACK_SIZE
	.align		4
.L_5:
        /*0024*/ 	.byte	0x04, 0x12
        /*0026*/ 	.short	(.L_7 - .L_6)
	.align		4
.L_6:
        /*0028*/ 	.word	index@(_Z7softmaxPfS_PiS0_iii)
        /*002c*/ 	.word	0x00000000
.L_7:


//--------------------- .nv.compat                --------------------------
	.section	.nv.compat,"",@"SHT_CUDA_COMPAT_INFO"
	.align	4
        /*0000*/ 	.byte	0x02, 0x09, 0x00, 0x00, 0x02, 0x02, 0x01, 0x00, 0x02, 0x05, 0x05, 0x00, 0x03, 0x07, 0x01, 0x01
        /*0010*/ 	.byte	0x02, 0x03, 0x00, 0x00, 0x02, 0x06, 0x01, 0x00, 0x04, 0x0b, 0x08, 0x00, 0x01, 0x00, 0x00, 0x00
        /*0020*/ 	.byte	0x00, 0x00, 0x00, 0x00


//--------------------- .nv.info._Z7softmaxPfS_PiS0_iii --------------------------
	.section	.nv.info._Z7softmaxPfS_PiS0_iii,"",@"SHT_CUDA_INFO"
	.sectionflags	@""
	.align	4


	//----- nvinfo : EIATTR_CUDA_API_VERSION
	.align		4
        /*0000*/ 	.byte	0x04, 0x37
        /*0002*/ 	.short	(.L_9 - .L_8)
.L_8:
        /*0004*/ 	.word	0x00000082


	//----- nvinfo : EIATTR_KPARAM_INFO
	.align		4
.L_9:
        /*0008*/ 	.byte	0x04, 0x17
        /*000a*/ 	.short	(.L_11 - .L_10)
.L_10:
        /*000c*/ 	.word	0x00000000
        /*0010*/ 	.short	0x0006
        /*0012*/ 	.short	0x0028
        /*0014*/ 	.byte	0x00, 0xf0, 0x11, 0x00


	//----- nvinfo : EIATTR_KPARAM_INFO
	.align		4
.L_11:
        /*0018*/ 	.byte	0x04, 0x17
        /*001a*/ 	.short	(.L_13 - .L_12)
.L_12:
        /*001c*/ 	.word	0x00000000
        /*0020*/ 	.short	0x0005
        /*0022*/ 	.short	0x0024
        /*0024*/ 	.byte	0x00, 0xf0, 0x11, 0x00


	//----- nvinfo : EIATTR_KPARAM_INFO
	.align		4
.L_13:
        /*0028*/ 	.byte	0x04, 0x17
        /*002a*/ 	.short	(.L_15 - .L_14)
.L_14:
        /*002c*/ 	.word	0x00000000
        /*0030*/ 	.short	0x0004
        /*0032*/ 	.short	0x0020
        /*0034*/ 	.byte	0x00, 0xf0, 0x11, 0x00


	//----- nvinfo : EIATTR_KPARAM_INFO
	.align		4
.L_15:
        /*0038*/ 	.byte	0x04, 0x17
        /*003a*/ 	.short	(.L_17 - .L_16)
.L_16:
        /*003c*/ 	.word	0x00000000
        /*0040*/ 	.short	0x0003
        /*0042*/ 	.short	0x0018
        /*0044*/ 	.byte	0x00, 0xf5, 0x21, 0x00


	//----- nvinfo : EIATTR_KPARAM_INFO
	.align		4
.L_17:
        /*0048*/ 	.byte	0x04, 0x17
        /*004a*/ 	.short	(.L_19 - .L_18)
.L_18:
        /*004c*/ 	.word	0x00000000
        /*0050*/ 	.short	0x0002
        /*0052*/ 	.short	0x0010
        /*0054*/ 	.byte	0x00, 0xf5, 0x21, 0x00


	//----- nvinfo : EIATTR_KPARAM_INFO
	.align		4
.L_19:
        /*0058*/ 	.byte	0x04, 0x17
        /*005a*/ 	.short	(.L_21 - .L_20)
.L_20:
        /*005c*/ 	.word	0x00000000
        /*0060*/ 	.short	0x0001
        /*0062*/ 	.short	0x0008
        /*0064*/ 	.byte	0x00, 0xf5, 0x21, 0x00


	//----- nvinfo : EIATTR_KPARAM_INFO
	.align		4
.L_21:
        /*0068*/ 	.byte	0x04, 0x17
        /*006a*/ 	.short	(.L_23 - .L_22)
.L_22:
        /*006c*/ 	.word	0x00000000
        /*0070*/ 	.short	0x0000
        /*0072*/ 	.short	0x0000
        /*0074*/ 	.byte	0x00, 0xf5, 0x21, 0x00


	//----- nvinfo : EIATTR_SPARSE_MMA_MASK
	.align		4
.L_23:
        /*0078*/ 	.byte	0x03, 0x50
        /*007a*/ 	.short	0x0000


	//----- nvinfo : EIATTR_MAXREG_COUNT
	.align		4
        /*007c*/ 	.byte	0x03, 0x1b
        /*007e*/ 	.short	0x00ff


	//----- nvinfo : EIATTR_MERCURY_ISA_VERSION
	.align		4
        /*0080*/ 	.byte	0x03, 0x5f
        /*0082*/ 	.short	0x0101


	//----- nvinfo : EIATTR_VRC_CTA_INIT_COUNT
	.align		4
        /*0084*/ 	.byte	0x02, 0x4a
	.zero		1
	.zero		1


	//----- nvinfo : EIATTR_EXIT_INSTR_OFFSETS
	.align		4
        /*0088*/ 	.byte	0x04, 0x1c
        /*008a*/ 	.short	(.L_25 - .L_24)


	//   ....[0]....
.L_24:
        /*008c*/ 	.word	0x00000070


	//   ....[1]....
        /*0090*/ 	.word	0x000013f0


	//   ....[2]....
        /*0094*/ 	.word	0x00002200


	//   ....[3]....
        /*0098*/ 	.word	0x00002940


	//   ....[4]....
        /*009c*/ 	.word	0x00002d40


	//   ....[5]....
        /*00a0*/ 	.word	0x00002f40


	//----- nvinfo : EIATTR_CRS_STACK_SIZE
	.align		4
.L_25:
        /*00a4*/ 	.byte	0x04, 0x1e
        /*00a6*/ 	.short	(.L_27 - .L_26)
.L_26:
        /*00a8*/ 	.word	0x00000000


	//----- nvinfo : EIATTR_CBANK_PARAM_SIZE
	.align		4
.L_27:
        /*00ac*/ 	.byte	0x03, 0x19
        /*00ae*/ 	.short	0x002c


	//----- nvinfo : EIATTR_PARAM_CBANK
	.align		4
        /*00b0*/ 	.byte	0x04, 0x0a
        /*00b2*/ 	.short	(.L_29 - .L_28)
	.align		4
.L_28:
        /*00b4*/ 	.word	index@(.nv.constant0._Z7softmaxPfS_PiS0_iii)
        /*00b8*/ 	.short	0x0380
        /*00ba*/ 	.short	0x002c


	//----- nvinfo : EIATTR_SW_WAR
	.align		4
.L_29:
        /*00bc*/ 	.byte	0x04, 0x36
        /*00be*/ 	.short	(.L_31 - .L_30)
.L_30:
        /*00c0*/ 	.word	0x00000008
.L_31:


//--------------------- .nv.callgraph             --------------------------
	.section	.nv.callgraph,"",@"SHT_CUDA_CALLGRAPH"
	.align	4
	.sectionentsize	8
	.align		4
        /*0000*/ 	.word	0x00000000
	.align		4
        /*0004*/ 	.word	0xffffffff
	.align		4
        /*0008*/ 	.word	0x00000000
	.align		4
        /*000c*/ 	.word	0xfffffffe
	.align		4
        /*0010*/ 	.word	0x00000000
	.align		4
        /*0014*/ 	.word	0xfffffffd
	.align		4
        /*0018*/ 	.word	0x00000000
	.align		4
        /*001c*/ 	.word	0xfffffffc


//--------------------- .text._Z7softmaxPfS_PiS0_iii --------------------------
	.section	.text._Z7softmaxPfS_PiS0_iii,"ax",@progbits
	.align	128
        .global         _Z7softmaxPfS_PiS0_iii
        .type           _Z7softmaxPfS_PiS0_iii,@function
        .size           _Z7softmaxPfS_PiS0_iii,(.L_x_52 - _Z7softmaxPfS_PiS0_iii)
        .other          _Z7softmaxPfS_PiS0_iii,@"STO_CUDA_ENTRY STV_DEFAULT"
_Z7softmaxPfS_PiS0_iii:
.text._Z7softmaxPfS_PiS0_iii:
[----:B------:R-:W-:Y:S01]  /*0000*/  LDC R1, c[0x0][0x37c] ;  /* 0x0000df00ff017b82 */ /* 0x000fe20000000800 */
[----:B------:R-:W0:Y:S07]  /*0010*/  S2R R0, SR_TID.X ;  /* 0x0000000000007919 */ /* 0x000e2e0000002100 */
[----:B------:R-:W0:Y:S01]  /*0020*/  S2UR UR4, SR_CTAID.X ;  /* 0x00000000000479c3 */ /* 0x000e220000002500 */
[----:B------:R-:W1:Y:S07]  /*0030*/  LDCU UR5, c[0x0][0x3a0] ;  /* 0x00007400ff0577ac */ /* 0x000e6e0008000800 */
[----:B------:R-:W0:Y:S02]  /*0040*/  LDC R9, c[0x0][0x360] ;  /* 0x0000d800ff097b82 */ /* 0x000e240000000800 */
[----:B0-----:R-:W-:-:S05]  /*0050*/  IMAD R9, R9, UR4, R0 ;  /* 0x0000000409097c24 */ /* 0x001fca000f8e0200 */
[----:B-1----:R-:W-:-:S13]  /*0060*/  ISETP.GE.AND P0, PT, R9, UR5, PT ;  /* 0x0000000509007c0c */ /* 0x002fda000bf06270 */
[----:B------:R-:W-:Y:S05]  /*0070*/  @P0 EXIT ;  /* 0x000000000000094d */ /* 0x000fea0003800000 */
[----:B------:R-:W0:Y:S01]  /*0080*/  LDCU UR4, c[0x0][0x3a4] ;  /* 0x00007480ff0477ac */ /* 0x000e220008000800 */
[----:B------:R-:W-:Y:S01]  /*0090*/  HFMA2 R3, -RZ, RZ, 0, 0 ;  /* 0x00000000ff037431 */ /* 0x000fe200000001ff */
[----:B------:R-:W1:Y:S01]  /*00a0*/  LDCU.64 UR8, c[0x0][0x358] ;  /* 0x00006b00ff0877ac */ /* 0x000e620008000a00 */
[----:B0-----:R-:W-:-:S09]  /*00b0*/  UISETP.GE.AND UP0, UPT, UR4, 0x1, UPT ;  /* 0x000000010400788c */ /* 0x001fd2000bf06270 */
[----:B-1----:R-:W-:Y:S05]  /*00c0*/  BRA.U !UP0, `(.L_x_0) ;  /* 0x0000001108c07547 */ /* 0x002fea000b800000 */
[----:B------:R-:W0:Y:S01]  /*00d0*/  LDCU UR5, c[0x0][0x3a8] ;  /* 0x00007500ff0577ac */ /* 0x000e220008000800 */
[----:B------:R-:W-:Y:S02]  /*00e0*/  MOV R6, 0x3f000000 ;  /* 0x3f00000000067802 */ /* 0x000fe40000000f00 */
[----:B------:R-:W-:Y:S01]  /*00f0*/  MOV R3, 0x437c0000 ;  /* 0x437c000000037802 */ /* 0x000fe20000000f00 */
[----:B------:R-:W-:Y:S01]  /*0100*/  UISETP.GE.U32.AND UP0, UPT, UR4, 0x8, UPT ;  /* 0x000000080400788c */ /* 0x000fe2000bf06070 */
[----:B------:R-:W-:Y:S01]  /*0110*/  MOV R7, RZ ;  /* 0x000000ff00077202 */ /* 0x000fe20000000f00 */
[----:B------:R-:W-:Y:S02]  /*0120*/  ULOP3.LUT UR6, UR4, 0x7, URZ, 0xc0, !UPT ;  /* 0x0000000704067892 */ /* 0x000fe4000f8ec0ff */
[----:B------:R-:W-:Y:S01]  /*0130*/  FFMA.RM R6, R6, R3, 12582913 ;  /* 0x4b40000106067423 */ /* 0x000fe20000004003 */
[----:B------:R-:W-:Y:S01]  /*0140*/  MOV R3, RZ ;  /* 0x000000ff00037202 */ /* 0x000fe20000000f00 */
[----:B------:R-:W-:-:S02]  /*0150*/  UISETP.NE.AND UP1, UPT, UR6, URZ, UPT ;  /* 0x000000ff0600728c */ /* 0x000fc4000bf25270 */
[C---:B------:R-:W-:Y:S01]  /*0160*/  FADD R0, R6.reuse, -12583039 ;  /* 0xcb40007f06007421 */ /* 0x040fe20000000000 */
[----:B------:R-:W-:-:S03]  /*0170*/  SHF.L.U32 R6, R6, 0x17, RZ ;  /* 0x0000001706067819 */ /* 0x000fc600000006ff */
[----:B------:R-:W-:Y:S01]  /*0180*/  FADD R0, RZ, -R0 ;  /* 0x80000000ff007221 */ /* 0x000fe20000000000 */
[----:B0-----:R-:W-:-:S03]  /*0190*/  IMAD R2, R9, UR5, RZ ;  /* 0x0000000509027c24 */ /* 0x001fc6000f8e02ff */
[----:B------:R-:W-:Y:S01]  /*01a0*/  FADD R0, RZ, R0 ;  /* 0x00000000ff007221 */ /* 0x000fe20000000000 */
[----:B------:R-:W-:Y:S06]  /*01b0*/  BRA.U !UP0, `(.L_x_1) ;  /* 0x0000000908447547 */ /* 0x000fec000b800000 */
[----:B------:R-:W0:Y:S01]  /*01c0*/  LDC.64 R4, c[0x0][0x388] ;  /* 0x0000e200ff047b82 */ /* 0x000e220000000a00 */
[----:B------:R-:W-:Y:S01]  /*01d0*/  ULOP3.LUT UR4, UR4, 0x7ffffff8, URZ, 0xc0, !UPT ;  /* 0x7ffffff804047892 */ /* 0x000fe2000f8ec0ff */
[----:B------:R-:W-:Y:S01]  /*01e0*/  HFMA2 R10, -RZ, RZ, 0, 0 ;  /* 0x00000000ff0a7431 */ /* 0x000fe200000001ff */
[----:B------:R-:W-:Y:S01]  /*01f0*/  MOV R3, RZ ;  /* 0x000000ff00037202 */ /* 0x000fe20000000f00 */
[----:B------:R-:W1:Y:S01]  /*0200*/  LDCU UR5, c[0x0][0x3a8] ;  /* 0x00007500ff0577ac */ /* 0x000e620008000800 */
[----:B------:R-:W-:Y:S02]  /*0210*/  MOV R8, R2 ;  /* 0x0000000200087202 */ /* 0x000fe40000000f00 */
[----:B------:R-:W-:Y:S01]  /*0220*/  MOV R7, UR4 ;  /* 0x0000000400077c02 */ /* 0x000fe20008000f00 */
[----:B0-----:R-:W-:-:S03]  /*0230*/  IMAD.WIDE R4, R2, 0x4, R4 ;  /* 0x0000000402047825 */ /* 0x001fc600078e0204 */
[----:B------:R-:W-:-:S04]  /*0240*/  IADD3 R4, P0, PT, R4, 0x10, RZ ;  /* 0x0000001004047810 */ /* 0x000fc80007f1e0ff */
[----:B-1----:R-:W-:-:S09]  /*0250*/  IADD3.X R5, PT, PT, RZ, R5, RZ, P0, !PT ;  /* 0x00000005ff057210 */ /* 0x002fd200007fe4ff */
.L_x_2:
[----:B------:R-:W-:-:S04]  /*0260*/  IADD3 R11, PT, PT, R10, 0x1, RZ ;  /* 0x000000010a0b7810 */ /* 0x000fc80007ffe0ff */
[----:B------:R-:W-:-:S13]  /*0270*/  ISETP.GE.AND P6, PT, R11, UR5, PT ;  /* 0x000000050b007c0c */ /* 0x000fda000bfc6270 */
[----:B------:R-:W2:Y:S01]  /*0280*/  @!P6 LDG.E R11, desc[UR8][R4.64+-0xc] ;  /* 0xfffff408040be981 */ /* 0x000ea2000c1e1900 */
[C---:B------:R-:W-:Y:S02]  /*0290*/  IADD3 R12, PT, PT, R10.reuse, 0x2, RZ ;  /* 0x000000020a0c7810 */ /* 0x040fe40007ffe0ff */
[----:B------:R-:W-:Y:S02]  /*02a0*/  ISETP.GE.AND P1, PT, R10, UR5, PT ;  /* 0x000000050a007c0c */ /* 0x000fe4000bf26270 */
[----:B------:R-:W-:Y:S02]  /*02b0*/  ISETP.GE.AND P0, PT, R12, UR5, PT ;  /* 0x000000050c007c0c */ /* 0x000fe4000bf06270 */
[----:B------:R-:W-:-:S04]  /*02c0*/  IADD3 R12, PT, PT, R10, 0x3, RZ ;  /* 0x000000030a0c7810 */ /* 0x000fc80007ffe0ff */
[----:B------:R-:W-:-:S05]  /*02d0*/  ISETP.GE.AND P2, PT, R12, UR5, PT ;  /* 0x000000050c007c0c */ /* 0x000fca000bf46270 */
[----:B------:R-:W0:Y:S02]  /*02e0*/  @!P1 LDC.64 R20, c[0x0][0x388] ;  /* 0x0000e200ff149b82 */ /* 0x000e240000000a00 */
[----:B------:R-:W3:Y:S06]  /*02f0*/  @!P0 LDG.E R17, desc[UR8][R4.64+-0x8] ;  /* 0xfffff80804118981 */ /* 0x000eec000c1e1900 */
[----:B------:R-:W4:Y:S01]  /*0300*/  @!P2 LDG.E R15, desc[UR8][R4.64+-0x4] ;  /* 0xfffffc08040fa981 */ /* 0x000f22000c1e1900 */
[----:B------:R-:W-:-:S04]  /*0310*/  IADD3 R12, PT, PT, R10, 0x4, RZ ;  /* 0x000000040a0c7810 */ /* 0x000fc80007ffe0ff */
[----:B------:R-:W-:Y:S02]  /*0320*/  ISETP.GE.AND P3, PT, R12, UR5, PT ;  /* 0x000000050c007c0c */ /* 0x000fe4000bf66270 */
[----:B------:R-:W-:Y:S02]  /*0330*/  @!P6 MOV R12, 0x3f000000 ;  /* 0x3f000000000ce802 */ /* 0x000fe40000000f00 */
[----:B------:R-:W-:Y:S01]  /*0340*/  @!P6 MOV R23, 0x437c0000 ;  /* 0x437c00000017e802 */ /* 0x000fe20000000f00 */
[----:B0-----:R-:W-:Y:S01]  /*0350*/  @!P1 IMAD.WIDE R20, R8, 0x4, R20 ;  /* 0x0000000408149825 */ /* 0x001fe200078e0214 */
[----:B------:R-:W-:-:S07]  /*0360*/  IADD3 R13, PT, PT, R10, 0x5, RZ ;  /* 0x000000050a0d7810 */ /* 0x000fce0007ffe0ff */
[----:B------:R-:W5:Y:S04]  /*0370*/  @!P3 LDG.E R19, desc[UR8][R4.64] ;  /* 0x000000080413b981 */ /* 0x000f68000c1e1900 */
[----:B------:R0:W5:Y:S01]  /*0380*/  @!P1 LDG.E R20, desc[UR8][R20.64] ;  /* 0x0000000814149981 */ /* 0x000162000c1e1900 */
[----:B------:R-:W-:Y:S02]  /*0390*/  ISETP.GE.AND P4, PT, R13, UR5, PT ;  /* 0x000000050d007c0c */ /* 0x000fe4000bf86270 */
[----:B------:R-:W-:-:S04]  /*03a0*/  IADD3 R13, PT, PT, R10, 0x6, RZ ;  /* 0x000000060a0d7810 */ /* 0x000fc80007ffe0ff */
[----:B------:R-:W-:Y:S01]  /*03b0*/  ISETP.GE.AND P5, PT, R13, UR5, PT ;  /* 0x000000050d007c0c */ /* 0x000fe2000bfa6270 */
[----:B--2---:R-:W-:-:S04]  /*03c0*/  @!P6 FFMA.SAT R12, R11, 0.0057249800302088260651, R12 ;  /* 0x3bbb989d0b0ce823 */ /* 0x004fc8000000200c */
[----:B------:R-:W-:-:S04]  /*03d0*/  @!P6 FFMA.RM R12, R12, R23, 12582913 ;  /* 0x4b4000010c0ce423 */ /* 0x000fc80000004017 */
[----:B------:R-:W-:-:S04]  /*03e0*/  @!P6 FADD R14, R12, -12583039 ;  /* 0xcb40007f0c0ee421 */ /* 0x000fc80000000000 */
[----:B------:R-:W-:-:S04]  /*03f0*/  @!P6 FFMA R14, R11, 1.4426950216293334961, -R14 ;  /* 0x3fb8aa3b0b0ee823 */ /* 0x000fc8000000080e */
[----:B------:R-:W-:Y:S01]  /*0400*/  @!P6 FFMA R16, R11, 1.925963033500011079e-08, R14 ;  /* 0x32a570600b10e823 */ /* 0x000fe2000000000e */
[----:B------:R-:W1:Y:S01]  /*0410*/  @P6 MUFU.EX2 R23, R0 ;  /* 0x0000000000176308 */ /* 0x000e620000000800 */
[----:B------:R-:W2:Y:S07]  /*0420*/  @!P4 LDG.E R11, desc[UR8][R4.64+0x4] ;  /* 0x00000408040bc981 */ /* 0x000eae000c1e1900 */
[----:B------:R-:W0:Y:S01]  /*0430*/  @!P6 MUFU.EX2 R16, R16 ;  /* 0x000000100010e308 */ /* 0x000e220000000800 */
[----:B------:R-:W-:-:S02]  /*0440*/  @!P6 SHF.L.U32 R13, R12, 0x17, RZ ;  /* 0x000000170c0de819 */ /* 0x000fc400000006ff */
[----:B------:R-:W-:Y:S01]  /*0450*/  IADD3 R14, PT, PT, R10, 0x7, RZ ;  /* 0x000000070a0e7810 */ /* 0x000fe20007ffe0ff */
[----:B-1----:R-:W-:Y:S02]  /*0460*/  @P6 FMUL R12, R6, R23 ;  /* 0x00000017060c6220 */ /* 0x002fe40000400000 */
[----:B0-----:R-:W-:Y:S01]  /*0470*/  @!P6 FMUL R12, R13, R16 ;  /* 0x000000100d0ce220 */ /* 0x001fe20000400000 */
[----:B------:R-:W-:Y:S01]  /*0480*/  ISETP.GE.AND P6, PT, R14, UR5, PT ;  /* 0x000000050e007c0c */ /* 0x000fe2000bfc6270 */
[----:B------:R-:W2:-:S12]  /*0490*/  @!P5 LDG.E R13, desc[UR8][R4.64+0x8] ;  /* 0x00000808040dd981 */ /* 0x000e98000c1e1900 */
[----:B------:R-:W2:Y:S01]  /*04a0*/  @!P6 LDG.E R14, desc[UR8][R4.64+0xc] ;  /* 0x00000c08040ee981 */ /* 0x000ea2000c1e1900 */
[----:B------:R-:W-:Y:S02]  /*04b0*/  @!P0 MOV R18, 0x3f000000 ;  /* 0x3f00000000128802 */ /* 0x000fe40000000f00 */
[----:B------:R-:W-:-:S03]  /*04c0*/  @!P0 MOV R21, 0x437c0000 ;  /* 0x437c000000158802 */ /* 0x000fc60000000f00 */
[----:B---3--:R-:W-:Y:S01]  /*04d0*/  @!P0 FFMA.SAT R18, R17, 0.0057249800302088260651, R18 ;  /* 0x3bbb989d11128823 */ /* 0x008fe20000002012 */
[----:B------:R-:W-:-:S03]  /*04e0*/  @!P2 MOV R22, 0x3f000000 ;  /* 0x3f0000000016a802 */ /* 0x000fc60000000f00 */
[----:B------:R-:W-:Y:S01]  /*04f0*/  @!P0 FFMA.RM R18, R18, R21, 12582913 ;  /* 0x4b40000112128423 */ /* 0x000fe20000004015 */
[----:B------:R-:W-:-:S03]  /*0500*/  @!P2 MOV R24, 0x437c0000 ;  /* 0x437c00000018a802 */ /* 0x000fc60000000f00 */
[----:B------:R-:W-:Y:S01]  /*0510*/  @!P0 FADD R16, R18, -12583039 ;  /* 0xcb40007f12108421 */ /* 0x000fe20000000000 */
[----:B----4-:R-:W-:-:S03]  /*0520*/  @!P2 FFMA.SAT R23, R15, 0.0057249800302088260651, R22 ;  /* 0x3bbb989d0f17a823 */ /* 0x010fc60000002016 */
[----:B------:R-:W-:Y:S01]  /*0530*/  @!P0 FFMA R22, R17, 1.4426950216293334961, -R16 ;  /* 0x3fb8aa3b11168823 */ /* 0x000fe20000000810 */
[----:B------:R-:W-:-:S03]  /*0540*/  @!P2 FFMA.RM R16, R23, R24, 12582913 ;  /* 0x4b4000011710a423 */ /* 0x000fc60000004018 */
[----:B------:R-:W-:Y:S01]  /*0550*/  @!P0 FFMA R23, R17, 1.925963033500011079e-08, R22 ;  /* 0x32a5706011178823 */ /* 0x000fe20000000016 */
[----:B------:R-:W0:Y:S01]  /*0560*/  @P0 MUFU.EX2 R21, R0 ;  /* 0x0000000000150308 */ /* 0x000e220000000800 */
[----:B------:R-:W-:Y:S01]  /*0570*/  @!P2 FADD R22, R16, -12583039 ;  /* 0xcb40007f1016a421 */ /* 0x000fe20000000000 */
[----:B------:R-:W-:-:S06]  /*0580*/  @!P1 MOV R17, 0x3f000000 ;  /* 0x3f00000000119802 */ /* 0x000fcc0000000f00 */
[----:B------:R-:W1:Y:S01]  /*0590*/  @!P0 MUFU.EX2 R23, R23 ;  /* 0x0000001700178308 */ /* 0x000e620000000800 */
[----:B------:R-:W-:Y:S01]  /*05a0*/  @!P2 FFMA R22, R15, 1.4426950216293334961, -R22 ;  /* 0x3fb8aa3b0f16a823 */ /* 0x000fe20000000816 */
[----:B------:R-:W-:-:S03]  /*05b0*/  @!P1 MOV R25, 0x437c0000 ;  /* 0x437c000000199802 */ /* 0x000fc60000000f00 */
[----:B------:R-:W-:Y:S01]  /*05c0*/  @!P2 FFMA R26, R15, 1.925963033500011079e-08, R22 ;  /* 0x32a570600f1aa823 */ /* 0x000fe20000000016 */
[----:B-----5:R-:W-:Y:S01]  /*05d0*/  @!P1 FFMA.SAT R22, R20, 0.0057249800302088260651, R17 ;  /* 0x3bbb989d14169823 */ /* 0x020fe20000002011 */
[----:B------:R-:W-:-:S03]  /*05e0*/  @!P0 SHF.L.U32 R18, R18, 0x17, RZ ;  /* 0x0000001712128819 */ /* 0x000fc600000006ff */
[----:B------:R-:W-:Y:S01]  /*05f0*/  @!P1 FFMA.RM R22, R22, R25, 12582913 ;  /* 0x4b40000116169423 */ /* 0x000fe20000004019 */
[----:B0-----:R-:W-:Y:S01]  /*0600*/  @P0 FMUL R17, R6, R21 ;  /* 0x0000001506110220 */ /* 0x001fe20000400000 */
[----:B------:R-:W-:Y:S01]  /*0610*/  @!P3 MOV R24, 0x3f000000 ;  /* 0x3f0000000018b802 */ /* 0x000fe20000000f00 */
[----:B-1----:R-:W-:Y:S01]  /*0620*/  @!P0 FMUL R17, R18, R23 ;  /* 0x0000001712118220 */ /* 0x002fe20000400000 */
[----:B------:R-:W-:Y:S01]  /*0630*/  @!P1 FADD R23, R22, -12583039 ;  /* 0xcb40007f16179421 */ /* 0x000fe20000000000 */
[----:B------:R-:W-:Y:S02]  /*0640*/  @!P3 MOV R27, 0x437c0000 ;  /* 0x437c0000001bb802 */ /* 0x000fe40000000f00 */
[----:B------:R-:W-:Y:S01]  /*0650*/  @!P3 FFMA.SAT R18, R19, 0.0057249800302088260651, R24 ;  /* 0x3bbb989d1312b823 */ /* 0x000fe20000002018 */
[----:B------:R-:W-:-:S03]  /*0660*/  @!P1 FFMA R25, R20, 1.4426950216293334961, -R23 ;  /* 0x3fb8aa3b14199823 */ /* 0x000fc60000000817 */
[----:B------:R-:W-:Y:S01]  /*0670*/  @!P3 FFMA.RM R18, R18, R27, 12582913 ;  /* 0x4b4000011212b423 */ /* 0x000fe2000000401b */
[----:B------:R-:W-:-:S03]  /*0680*/  @!P1 FFMA R24, R20, 1.925963033500011079e-08, R25 ;  /* 0x32a5706014189823 */ /* 0x000fc60000000019 */
[----:B------:R-:W-:Y:S01]  /*0690*/  @!P3 FADD R20, R18, -12583039 ;  /* 0xcb40007f1214b421 */ /* 0x000fe20000000000 */
[----:B------:R-:W-:Y:S03]  /*06a0*/  @P2 MUFU.EX2 R23, R0 ;  /* 0x0000000000172308 */ /* 0x000fe60000000800 */
[----:B------:R-:W-:-:S05]  /*06b0*/  @!P3 FFMA R20, R19, 1.4426950216293334961, -R20 ;  /* 0x3fb8aa3b1314b823 */ /* 0x000fca0000000814 */
[----:B------:R-:W-:Y:S01]  /*06c0*/  @!P1 MUFU.EX2 R24, R24 ;  /* 0x0000001800189308 */ /* 0x000fe20000000800 */
[----:B------:R-:W-:Y:S01]  /*06d0*/  @!P3 FFMA R25, R19, 1.925963033500011079e-08, R20 ;  /* 0x32a570601319b823 */ /* 0x000fe20000000014 */
[----:B------:R-:W-:-:S06]  /*06e0*/  @!P4 MOV R27, 0x437c0000 ;  /* 0x437c0000001bc802 */ /* 0x000fcc0000000f00 */
[----:B------:R-:W-:Y:S08]  /*06f0*/  @P1 MUFU.EX2 R15, R0 ;  /* 0x00000000000f1308 */ /* 0x000ff00000000800 */
[----:B------:R0:W-:Y:S02]  /*0700*/  @!P2 MUFU.EX2 R21, R26 ;  /* 0x0000001a0015a308 */ /* 0x0001e40000000800 */
[----:B0-----:R-:W-:-:S06]  /*0710*/  @!P4 MOV R26, 0x3f000000 ;  /* 0x3f000000001ac802 */ /* 0x001fcc0000000f00 */
[----:B------:R-:W0:Y:S01]  /*0720*/  @P3 MUFU.EX2 R19, R0 ;  /* 0x0000000000133308 */ /* 0x000e220000000800 */
[----:B------:R-:W-:Y:S02]  /*0730*/  @!P3 SHF.L.U32 R18, R18, 0x17, RZ ;  /* 0x000000171212b819 */ /* 0x000fe400000006ff */
[----:B------:R-:W-:-:S04]  /*0740*/  IADD3 R10, PT, PT, R10, 0x8, RZ ;  /* 0x000000080a0a7810 */ /* 0x000fc80007ffe0ff */
[----:B------:R-:W-:Y:S01]  /*0750*/  ISETP.NE.AND P0, PT, R10, R7, PT ;  /* 0x000000070a00720c */ /* 0x000fe20003f05270 */
[----:B0-----:R-:W-:Y:S01]  /*0760*/  @P3 FMUL R19, R6, R19 ;  /* 0x0000001306133220 */ /* 0x001fe20000400000 */
[----:B------:R-:W-:Y:S01]  /*0770*/  IADD3 R8, PT, PT, R8, 0x8, RZ ;  /* 0x0000000808087810 */ /* 0x000fe20007ffe0ff */
[----:B--2---:R-:W-:Y:S01]  /*0780*/  @!P4 FFMA.SAT R20, R11, 0.0057249800302088260651, R26 ;  /* 0x3bbb989d0b14c823 */ /* 0x004fe2000000201a */
[----:B------:R-:W-:-:S03]  /*0790*/  @!P2 SHF.L.U32 R26, R16, 0x17, RZ ;  /* 0x00000017101aa819 */ /* 0x000fc600000006ff */
[----:B------:R-:W-:Y:S01]  /*07a0*/  @!P4 FFMA.RM R20, R20, R27, 12582913 ;  /* 0x4b4000011414c423 */ /* 0x000fe2000000401b */
[----:B------:R-:W-:Y:S02]  /*07b0*/  @!P1 SHF.L.U32 R27, R22, 0x17, RZ ;  /* 0x00000017161b9819 */ /* 0x000fe400000006ff */
[----:B------:R-:W-:Y:S01]  /*07c0*/  @!P5 MOV R22, 0x3f000000 ;  /* 0x3f0000000016d802 */ /* 0x000fe20000000f00 */
[----:B------:R-:W-:Y:S01]  /*07d0*/  @P2 FMUL R16, R6, R23 ;  /* 0x0000001706102220 */ /* 0x000fe20000400000 */
[----:B------:R-:W-:Y:S01]  /*07e0*/  @!P2 FMUL R16, R26, R21 ;  /* 0x000000151a10a220 */ /* 0x000fe20000400000 */
[----:B------:R-:W-:Y:S01]  /*07f0*/  @!P1 FMUL R24, R27, R24 ;  /* 0x000000181b189220 */ /* 0x000fe20000400000 */
[----:B------:R-:W-:Y:S01]  /*0800*/  @P1 FMUL R24, R6, R15 ;  /* 0x0000000f06181220 */ /* 0x000fe20000400000 */
[----:B------:R-:W-:Y:S01]  /*0810*/  @!P4 FADD R26, R20, -12583039 ;  /* 0xcb40007f141ac421 */ /* 0x000fe20000000000 */
[----:B------:R-:W-:Y:S02]  /*0820*/  @!P5 MOV R15, 0x437c0000 ;  /* 0x437c0000000fd802 */ /* 0x000fe40000000f00 */
[----:B------:R-:W-:Y:S01]  /*0830*/  @!P6 MOV R27, 0x3f000000 ;  /* 0x3f000000001be802 */ /* 0x000fe20000000f00 */
[----:B------:R-:W-:Y:S01]  /*0840*/  @!P4 FFMA R26, R11, 1.4426950216293334961, -R26 ;  /* 0x3fb8aa3b0b1ac823 */ /* 0x000fe2000000081a */
[----:B------:R0:W-:Y:S01]  /*0850*/  @!P3 MUFU.EX2 R21, R25 ;  /* 0x000000190015b308 */ /* 0x0001e20000000800 */
[----:B------:R-:W-:-:S02]  /*0860*/  @!P5 FFMA.SAT R22, R13, 0.0057249800302088260651, R22 ;  /* 0x3bbb989d0d16d823 */ /* 0x000fc40000002016 */
[----:B------:R-:W-:Y:S02]  /*0870*/  @!P4 FFMA R11, R11, 1.925963033500011079e-08, R26 ;  /* 0x32a570600b0bc823 */ /* 0x000fe4000000001a */
[----:B------:R-:W-:Y:S01]  /*0880*/  @!P5 FFMA.RM R22, R22, R15, 12582913 ;  /* 0x4b4000011616d423 */ /* 0x000fe2000000400f */
[----:B0-----:R-:W-:Y:S01]  /*0890*/  FADD R25, R24, R3 ;  /* 0x0000000318197221 */ /* 0x001fe20000000000 */
[----:B------:R-:W-:Y:S02]  /*08a0*/  @!P6 MOV R26, 0x437c0000 ;  /* 0x437c0000001ae802 */ /* 0x000fe40000000f00 */
[----:B------:R-:W-:Y:S01]  /*08b0*/  @!P5 FADD R24, R22, -12583039 ;  /* 0xcb40007f1618d421 */ /* 0x000fe20000000000 */
[----:B------:R-:W-:-:S03]  /*08c0*/  @!P6 FFMA.SAT R3, R14, 0.0057249800302088260651, R27 ;  /* 0x3bbb989d0e03e823 */ /* 0x000fc6000000201b */
[----:B------:R-:W-:Y:S01]  /*08d0*/  @!P5 FFMA R24, R13, 1.4426950216293334961, -R24 ;  /* 0x3fb8aa3b0d18d823 */ /* 0x000fe20000000818 */
[----:B------:R-:W-:Y:S01]  /*08e0*/  @!P6 FFMA.RM R3, R3, R26, 12582913 ;  /* 0x4b4000010303e423 */ /* 0x000fe2000000401a */
[----:B------:R-:W-:Y:S01]  /*08f0*/  FADD R26, R25, R12 ;  /* 0x0000000c191a7221 */ /* 0x000fe20000000000 */
[----:B------:R-:W0:Y:S01]  /*0900*/  @P4 MUFU.EX2 R23, R0 ;  /* 0x0000000000174308 */ /* 0x000e220000000800 */
[----:B------:R-:W-:Y:S01]  /*0910*/  @!P5 FFMA R12, R13, 1.925963033500011079e-08, R24 ;  /* 0x32a570600d0cd823 */ /* 0x000fe20000000018 */
[----:B------:R-:W-:-:S06]  /*0920*/  @!P6 FADD R13, R3, -12583039 ;  /* 0xcb40007f030de421 */ /* 0x000fcc0000000000 */
[----:B------:R-:W1:Y:S01]  /*0930*/  @!P4 MUFU.EX2 R11, R11 ;  /* 0x0000000b000bc308 */ /* 0x000e620000000800 */
[----:B------:R-:W-:-:S04]  /*0940*/  @!P6 FFMA R13, R14, 1.4426950216293334961, -R13 ;  /* 0x3fb8aa3b0e0de823 */ /* 0x000fc8000000080d */
[----:B------:R-:W-:-:S03]  /*0950*/  @!P6 FFMA R13, R14, 1.925963033500011079e-08, R13 ;  /* 0x32a570600e0de823 */ /* 0x000fc6000000000d */
[----:B------:R-:W2:Y:S01]  /*0960*/  @P5 MUFU.EX2 R15, R0 ;  /* 0x00000000000f5308 */ /* 0x000ea20000000800 */
[----:B------:R-:W-:-:S07]  /*0970*/  @!P4 SHF.L.U32 R20, R20, 0x17, RZ ;  /* 0x000000171414c819 */ /* 0x000fce00000006ff */
[----:B------:R-:W3:Y:S01]  /*0980*/  @!P5 MUFU.EX2 R12, R12 ;  /* 0x0000000c000cd308 */ /* 0x000ee20000000800 */
[----:B------:R-:W-:Y:S01]  /*0990*/  FADD R17, R26, R17 ;  /* 0x000000111a117221 */ /* 0x000fe20000000000 */
[----:B0-----:R-:W-:-:S06]  /*09a0*/  @P4 FMUL R23, R6, R23 ;  /* 0x0000001706174220 */ /* 0x001fcc0000400000 */
[----:B------:R-:W0:Y:S01]  /*09b0*/  @P6 MUFU.EX2 R25, R0 ;  /* 0x0000000000196308 */ /* 0x000e220000000800 */
[----:B------:R-:W-:Y:S01]  /*09c0*/  FADD R16, R17, R16 ;  /* 0x0000001011107221 */ /* 0x000fe20000000000 */
[----:B------:R-:W-:Y:S01]  /*09d0*/  @!P3 FMUL R19, R18, R21 ;  /* 0x000000151213b220 */ /* 0x000fe20000400000 */
[----:B-1----:R-:W-:-:S05]  /*09e0*/  @!P4 FMUL R23, R20, R11 ;  /* 0x0000000b1417c220 */ /* 0x002fca0000400000 */
[----:B------:R-:W1:Y:S01]  /*09f0*/  @!P6 MUFU.EX2 R14, R13 ;  /* 0x0000000d000ee308 */ /* 0x000e620000000800 */
[----:B------:R-:W-:Y:S01]  /*0a00*/  @!P5 SHF.L.U32 R11, R22, 0x17, RZ ;  /* 0x00000017160bd819 */ /* 0x000fe200000006ff */
[----:B------:R-:W-:Y:S01]  /*0a10*/  FADD R16, R16, R19 ;  /* 0x0000001310107221 */ /* 0x000fe20000000000 */
[----:B--2---:R-:W-:-:S03]  /*0a20*/  @P5 FMUL R15, R6, R15 ;  /* 0x0000000f060f5220 */ /* 0x004fc60000400000 */
[----:B---3--:R-:W-:Y:S01]  /*0a30*/  @!P5 FMUL R15, R11, R12 ;  /* 0x0000000c0b0fd220 */ /* 0x008fe20000400000 */
[----:B------:R-:W-:Y:S01]  /*0a40*/  @!P6 SHF.L.U32 R11, R3, 0x17, RZ ;  /* 0x00000017030be819 */ /* 0x000fe200000006ff */
[----:B------:R-:W-:Y:S01]  /*0a50*/  FADD R16, R16, R23 ;  /* 0x0000001710107221 */ /* 0x000fe20000000000 */
[----:B0-----:R-:W-:Y:S01]  /*0a60*/  @P6 FMUL R3, R6, R25 ;  /* 0x0000001906036220 */ /* 0x001fe20000400000 */
[----:B------:R-:W-:Y:S02]  /*0a70*/  IADD3 R4, P1, PT, R4, 0x20, RZ ;  /* 0x0000002004047810 */ /* 0x000fe40007f3e0ff */
[----:B------:R-:W-:Y:S01]  /*0a80*/  FADD R16, R16, R15 ;  /* 0x0000000f10107221 */ /* 0x000fe20000000000 */
[----:B-1----:R-:W-:Y:S01]  /*0a90*/  @!P6 FMUL R3, R11, R14 ;  /* 0x0000000e0b03e220 */ /* 0x002fe20000400000 */
[----:B------:R-:W-:-:S03]  /*0aa0*/  IADD3.X R5, PT, PT, RZ, R5, RZ, P1, !PT ;  /* 0x00000005ff057210 */ /* 0x000fc60000ffe4ff */
[----:B------:R-:W-:Y:S01]  /*0ab0*/  FADD R3, R16, R3 ;  /* 0x0000000310037221 */ /* 0x000fe20000000000 */
[----:B------:R-:W-:Y:S06]  /*0ac0*/  @P0 BRA `(.L_x_2) ;  /* 0xfffffff400e40947 */ /* 0x000fec000383ffff */
.L_x_1:
[----:B------:R-:W-:Y:S05]  /*0ad0*/  BRA.U !UP1, `(.L_x_0) ;  /* 0x00000009093c7547 */ /* 0x000fea000b800000 */
[----:B------:R-:W0:Y:S01]  /*0ae0*/  LDCU UR4, c[0x0][0x3a4] ;  /* 0x00007480ff0477ac */ /* 0x000e220008000800 */
[----:B------:R-:W-:Y:S02]  /*0af0*/  UISETP.GE.U32.AND UP0, UPT, UR6, 0x4, UPT ;  /* 0x000000040600788c */ /* 0x000fe4000bf06070 */
[----:B0-----:R-:W-:-:S04]  /*0b00*/  ULOP3.LUT UR7, UR4, 0x3, URZ, 0xc0, !UPT ;  /* 0x0000000304077892 */ /* 0x001fc8000f8ec0ff */
[----:B------:R-:W-:-:S03]  /*0b10*/  UISETP.NE.AND UP1, UPT, UR7, URZ, UPT ;  /* 0x000000ff0700728c */ /* 0x000fc6000bf25270 */
[----:B------:R-:W-:Y:S08]  /*0b20*/  BRA.U !UP0, `(.L_x_3) ;  /* 0x0000000508207547 */ /* 0x000ff0000b800000 */
[C---:B------:R-:W-:Y:S01]  /*0b30*/  ISETP.GE.AND P0, PT, R7.reuse, UR5, PT ;  /* 0x0000000507007c0c */ /* 0x040fe2000bf06270 */
[----:B------:R-:W0:Y:S01]  /*0b40*/  LDCU.64 UR10, c[0x0][0x388] ;  /* 0x00007100ff0a77ac */ /* 0x000e220008000a00 */
[C---:B------:R-:W-:Y:S02]  /*0b50*/  IADD3 R8, PT, PT, R7.reuse, 0x1, RZ ;  /* 0x0000000107087810 */ /* 0x040fe40007ffe0ff */
[----:B------:R-:W-:Y:S02]  /*0b60*/  IADD3 R4, P2, PT, R2, R7, RZ ;  /* 0x0000000702047210 */ /* 0x000fe40007f5e0ff */
[----:B------:R-:W-:Y:S02]  /*0b70*/  ISETP.GE.AND P1, PT, R8, UR5, PT ;  /* 0x0000000508007c0c */ /* 0x000fe4000bf26270 */
[----:B------:R-:W-:-:S05]  /*0b80*/  IADD3 R8, PT, PT, R7, 0x2, RZ ;  /* 0x0000000207087810 */ /* 0x000fca0007ffe0ff */
[----:B------:R-:W1:Y:S01]  /*0b90*/  @!P0 LDC.64 R14, c[0x0][0x388] ;  /* 0x0000e200ff0e8b82 */ /* 0x000e620000000a00 */
[----:B------:R-:W-:-:S05]  /*0ba0*/  @!P0 IADD3 R5, PT, PT, R2, R7, RZ ;  /* 0x0000000702058210 */ /* 0x000fca0007ffe0ff */
[----:B-1----:R-:W-:Y:S01]  /*0bb0*/  @!P0 IMAD.WIDE R14, R5, 0x4, R14 ;  /* 0x00000004050e8825 */ /* 0x002fe200078e020e */
[----:B------:R-:W-:Y:S02]  /*0bc0*/  LEA.HI.X.SX32 R5, R2, RZ, 0x1, P2 ;  /* 0x000000ff02057211 */ /* 0x000fe400010f0eff */
[----:B0-----:R-:W-:-:S03]  /*0bd0*/  LEA R18, P2, R4, UR10, 0x2 ;  /* 0x0000000a04127c11 */ /* 0x001fc6000f8410ff */
[----:B------:R0:W2:Y:S01]  /*0be0*/  @!P0 LDG.E R14, desc[UR8][R14.64] ;  /* 0x000000080e0e8981 */ /* 0x0000a2000c1e1900 */
[----:B------:R-:W-:Y:S02]  /*0bf0*/  LEA.HI.X R19, R4, UR11, R5, 0x2, P2 ;  /* 0x0000000b04137c11 */ /* 0x000fe400090f1405 */
[----:B------:R-:W-:Y:S02]  /*0c00*/  ISETP.GE.AND P2, PT, R8, UR5, PT ;  /* 0x0000000508007c0c */ /* 0x000fe4000bf46270 */
[----:B------:R-:W-:Y:S01]  /*0c10*/  IADD3 R4, PT, PT, R7, 0x3, RZ ;  /* 0x0000000307047810 */ /* 0x000fe20007ffe0ff */
[----:B------:R-:W3:Y:S03]  /*0c20*/  @!P1 LDG.E R16, desc[UR8][R18.64+0x4] ;  /* 0x0000040812109981 */ /* 0x000ee6000c1e1900 */
[----:B------:R-:W-:-:S07]  /*0c30*/  ISETP.GE.AND P3, PT, R4, UR5, PT ;  /* 0x0000000504007c0c */ /* 0x000fce000bf66270 */
[----:B------:R-:W4:Y:S06]  /*0c40*/  @!P2 LDG.E R4, desc[UR8][R18.64+0x8] ;  /* 0x000008081204a981 */ /* 0x000f2c000c1e1900 */
[----:B------:R1:W5:Y:S01]  /*0c50*/  @!P3 LDG.E R8, desc[UR8][R18.64+0xc] ;  /* 0x00000c081208b981 */ /* 0x000362000c1e1900 */
[----:B------:R-:W-:Y:S01]  /*0c60*/  @!P0 MOV R5, 0x3f000000 ;  /* 0x3f00000000058802 */ /* 0x000fe20000000f00 */
[----:B------:R-:W-:Y:S01]  /*0c70*/  @P0 MUFU.EX2 R13, R0 ;  /* 0x00000000000d0308 */ /* 0x000fe20000000800 */
[----:B0-----:R-:W-:Y:S02]  /*0c80*/  @!P0 MOV R15, 0x437c0000 ;  /* 0x437c0000000f8802 */ /* 0x001fe40000000f00 */
[----:B------:R-:W-:-:S02]  /*0c90*/  @!P1 MOV R17, 0x3f000000 ;  /* 0x3f00000000119802 */ /* 0x000fc40000000f00 */
[----:B------:R-:W-:Y:S02]  /*0ca0*/  @!P1 MOV R21, 0x437c0000 ;  /* 0x437c000000159802 */ /* 0x000fe40000000f00 */
[----:B------:R-:W-:Y:S01]  /*0cb0*/  @!P3 MOV R23, 0x3f000000 ;  /* 0x3f0000000017b802 */ /* 0x000fe20000000f00 */
[----:B------:R-:W0:Y:S01]  /*0cc0*/  @P1 MUFU.EX2 R11, R0 ;  /* 0x00000000000b1308 */ /* 0x000e220000000800 */
[----:B-1----:R-:W-:Y:S02]  /*0cd0*/  @!P2 MOV R19, 0x3f000000 ;  /* 0x3f0000000013a802 */ /* 0x002fe40000000f00 */
[----:B------:R-:W-:Y:S02]  /*0ce0*/  @!P3 MOV R25, 0x437c0000 ;  /* 0x437c00000019b802 */ /* 0x000fe40000000f00 */
[----:B------:R-:W-:Y:S01]  /*0cf0*/  IADD3 R7, PT, PT, R7, 0x4, RZ ;  /* 0x0000000407077810 */ /* 0x000fe20007ffe0ff */
[----:B0-----:R-:W-:Y:S01]  /*0d00*/  @P1 FMUL R11, R6, R11 ;  /* 0x0000000b060b1220 */ /* 0x001fe20000400000 */
[----:B--2---:R-:W-:-:S02]  /*0d10*/  @!P0 FFMA.SAT R12, R14, 0.0057249800302088260651, R5 ;  /* 0x3bbb989d0e0c8823 */ /* 0x004fc40000002005 */
[----:B------:R-:W0:Y:S02]  /*0d20*/  @P2 MUFU.EX2 R5, R0 ;  /* 0x0000000000052308 */ /* 0x000e240000000800 */
[----:B------:R-:W-:Y:S01]  /*0d30*/  @!P0 FFMA.RM R12, R12, R15, 12582913 ;  /* 0x4b4000010c0c8423 */ /* 0x000fe2000000400f */
[----:B---3--:R-:W-:-:S03]  /*0d40*/  @!P1 FFMA.SAT R10, R16, 0.0057249800302088260651, R17 ;  /* 0x3bbb989d100a9823 */ /* 0x008fc60000002011 */
[C---:B------:R-:W-:Y:S01]  /*0d50*/  @!P0 FADD R15, R12.reuse, -12583039 ;  /* 0xcb40007f0c0f8421 */ /* 0x040fe20000000000 */
[----:B------:R-:W-:Y:S01]  /*0d60*/  @!P0 SHF.L.U32 R12, R12, 0x17, RZ ;  /* 0x000000170c0c8819 */ /* 0x000fe200000006ff */
[----:B------:R-:W-:Y:S01]  /*0d70*/  @!P1 FFMA.RM R10, R10, R21, 12582913 ;  /* 0x4b4000010a0a9423 */ /* 0x000fe20000004015 */
[----:B------:R-:W-:Y:S01]  /*0d80*/  @!P2 MOV R21, 0x437c0000 ;  /* 0x437c00000015a802 */ /* 0x000fe20000000f00 */
[----:B------:R-:W-:Y:S02]  /*0d90*/  @!P0 FFMA R17, R14, 1.4426950216293334961, -R15 ;  /* 0x3fb8aa3b0e118823 */ /* 0x000fe4000000080f */
[----:B------:R-:W1:Y:S01]  /*0da0*/  @P3 MUFU.EX2 R15, R0 ;  /* 0x00000000000f3308 */ /* 0x000e620000000800 */
[----:B----4-:R-:W-:Y:S01]  /*0db0*/  @!P2 FFMA.SAT R18, R4, 0.0057249800302088260651, R19 ;  /* 0x3bbb989d0412a823 */ /* 0x010fe20000002013 */
[----:B------:R-:W-:Y:S01]  /*0dc0*/  @!P1 FADD R19, R10, -12583039 ;  /* 0xcb40007f0a139421 */ /* 0x000fe20000000000 */
[----:B------:R-:W-:Y:S01]  /*0dd0*/  @!P0 FFMA R17, R14, 1.925963033500011079e-08, R17 ;  /* 0x32a570600e118823 */ /* 0x000fe20000000011 */
[----:B0-----:R-:W-:Y:S01]  /*0de0*/  @P2 FMUL R5, R6, R5 ;  /* 0x0000000506052220 */ /* 0x001fe20000400000 */
[----:B------:R-:W-:Y:S01]  /*0df0*/  @!P2 FFMA.RM R14, R18, R21, 12582913 ;  /* 0x4b400001120ea423 */ /* 0x000fe20000004015 */
[----:B------:R-:W-:Y:S01]  /*0e00*/  @!P1 FFMA R19, R16, 1.4426950216293334961, -R19 ;  /* 0x3fb8aa3b10139823 */ /* 0x000fe20000000813 */
[----:B-----5:R-:W-:-:S02]  /*0e10*/  @!P3 FFMA.SAT R20, R8, 0.0057249800302088260651, R23 ;  /* 0x3bbb989d0814b823 */ /* 0x020fc40000002017 */
[----:B------:R-:W-:Y:S01]  /*0e20*/  @!P2 FADD R21, R14, -12583039 ;  /* 0xcb40007f0e15a421 */ /* 0x000fe20000000000 */
[----:B------:R-:W-:Y:S01]  /*0e30*/  @!P1 FFMA R18, R16, 1.925963033500011079e-08, R19 ;  /* 0x32a5706010129823 */ /* 0x000fe20000000013 */
[----:B------:R-:W-:Y:S01]  /*0e40*/  @!P3 FFMA.RM R16, R20, R25, 12582913 ;  /* 0x4b4000011410b423 */ /* 0x000fe20000004019 */
[----:B------:R-:W0:Y:S01]  /*0e50*/  @!P0 MUFU.EX2 R17, R17 ;  /* 0x0000001100118308 */ /* 0x000e220000000800 */
[----:B------:R-:W-:Y:S02]  /*0e60*/  @!P2 FFMA R21, R4, 1.4426950216293334961, -R21 ;  /* 0x3fb8aa3b0415a823 */ /* 0x000fe40000000815 */
[C---:B------:R-:W-:Y:S01]  /*0e70*/  @!P3 FADD R19, R16.reuse, -12583039 ;  /* 0xcb40007f1013b421 */ /* 0x040fe20000000000 */
[----:B------:R-:W-:Y:S01]  /*0e80*/  @!P3 SHF.L.U32 R16, R16, 0x17, RZ ;  /* 0x000000171010b819 */ /* 0x000fe200000006ff */
[----:B------:R-:W-:Y:S01]  /*0e90*/  @!P2 FFMA R4, R4, 1.925963033500011079e-08, R21 ;  /* 0x32a570600404a823 */ /* 0x000fe20000000015 */
[----:B-1----:R-:W-:Y:S01]  /*0ea0*/  @P3 FMUL R15, R6, R15 ;  /* 0x0000000f060f3220 */ /* 0x002fe20000400000 */
[C---:B------:R-:W-:Y:S01]  /*0eb0*/  @!P3 FFMA R19, R8.reuse, 1.4426950216293334961, -R19 ;  /* 0x3fb8aa3b0813b823 */ /* 0x040fe20000000813 */
[----:B------:R-:W1:Y:S03]  /*0ec0*/  @!P1 MUFU.EX2 R18, R18 ;  /* 0x0000001200129308 */ /* 0x000e660000000800 */
[----:B------:R-:W-:Y:S01]  /*0ed0*/  @!P3 FFMA R19, R8, 1.925963033500011079e-08, R19 ;  /* 0x32a570600813b823 */ /* 0x000fe20000000013 */
[----:B------:R-:W-:Y:S01]  /*0ee0*/  @P0 FMUL R8, R6, R13 ;  /* 0x0000000d06080220 */ /* 0x000fe20000400000 */
[----:B------:R-:W-:-:S03]  /*0ef0*/  @!P1 SHF.L.U32 R13, R10, 0x17, RZ ;  /* 0x000000170a0d9819 */ /* 0x000fc600000006ff */
[----:B------:R-:W2:Y:S01]  /*0f00*/  @!P2 MUFU.EX2 R4, R4 ;  /* 0x000000040004a308 */ /* 0x000ea20000000800 */
[----:B0-----:R-:W-:-:S04]  /*0f10*/  @!P0 FMUL R8, R12, R17 ;  /* 0x000000110c088220 */ /* 0x001fc80000400000 */
[----:B------:R-:W-:Y:S01]  /*0f20*/  FADD R8, R3, R8 ;  /* 0x0000000803087221 */ /* 0x000fe20000000000 */
[----:B------:R-:W-:Y:S02]  /*0f30*/  @!P2 SHF.L.U32 R3, R14, 0x17, RZ ;  /* 0x000000170e03a819 */ /* 0x000fe400000006ff */
[----:B------:R-:W0:Y:S01]  /*0f40*/  @!P3 MUFU.EX2 R19, R19 ;  /* 0x000000130013b308 */ /* 0x000e220000000800 */
[----:B-1----:R-:W-:-:S04]  /*0f50*/  @!P1 FMUL R11, R13, R18 ;  /* 0x000000120d0b9220 */ /* 0x002fc80000400000 */
[----:B------:R-:W-:Y:S01]  /*0f60*/  FADD R8, R8, R11 ;  /* 0x0000000b08087221 */ /* 0x000fe20000000000 */
[----:B--2---:R-:W-:-:S04]  /*0f70*/  @!P2 FMUL R5, R3, R4 ;  /* 0x000000040305a220 */ /* 0x004fc80000400000 */
[----:B------:R-:W-:Y:S01]  /*0f80*/  FADD R8, R8, R5 ;  /* 0x0000000508087221 */ /* 0x000fe20000000000 */
[----:B0-----:R-:W-:-:S04]  /*0f90*/  @!P3 FMUL R15, R16, R19 ;  /* 0x00000013100fb220 */ /* 0x001fc80000400000 */
[----:B------:R-:W-:-:S07]  /*0fa0*/  FADD R3, R8, R15 ;  /* 0x0000000f08037221 */ /* 0x000fce0000000000 */
.L_x_3:
[----:B------:R-:W-:Y:S05]  /*0fb0*/  BRA.U !UP1, `(.L_x_0) ;  /* 0x0000000509047547 */ /* 0x000fea000b800000 */
[----:B------:R-:W-:Y:S02]  /*0fc0*/  UISETP.NE.AND UP0, UPT, UR7, 0x1, UPT ;  /* 0x000000010700788c */ /* 0x000fe4000bf05270 */
[----:B------:R-:W-:-:S04]  /*0fd0*/  ULOP3.LUT UR4, UR4, 0x1, URZ, 0xc0, !UPT ;  /* 0x0000000104047892 */ /* 0x000fc8000f8ec0ff */
[----:B------:R-:W-:-:S03]  /*0fe0*/  UISETP.NE.U32.AND UP1, UPT, UR4, 0x1, UPT ;  /* 0x000000010400788c */ /* 0x000fc6000bf25070 */
[----:B------:R-:W-:Y:S08]  /*0ff0*/  BRA.U !UP0, `(.L_x_4) ;  /* 0x0000000108a47547 */ /* 0x000ff0000b800000 */
[C---:B------:R-:W-:Y:S02]  /*1000*/  ISETP.GE.AND P0, PT, R7.reuse, UR5, PT ;  /* 0x0000000507007c0c */ /* 0x040fe4000bf06270 */
[----:B------:R-:W-:-:S04]  /*1010*/  IADD3 R4, PT, PT, R7, 0x1, RZ ;  /* 0x0000000107047810 */ /* 0x000fc80007ffe0ff */
[----:B------:R-:W-:-:S07]  /*1020*/  ISETP.GE.AND P1, PT, R4, UR5, PT ;  /* 0x0000000504007c0c */ /* 0x000fce000bf26270 */
[----:B------:R-:W0:Y:S01]  /*1030*/  @!P0 LDC.64 R10, c[0x0][0x388] ;  /* 0x0000e200ff0a8b82 */ /* 0x000e220000000a00 */
[----:B------:R-:W-:-:S05]  /*1040*/  @!P0 IADD3 R13, PT, PT, R2, R7, RZ ;  /* 0x00000007020d8210 */ /* 0x000fca0007ffe0ff */
[----:B------:R-:W-:Y:S02]  /*1050*/  @!P1 IADD3 R15, P2, PT, R2, R7, RZ ;  /* 0x00000007020f9210 */ /* 0x000fe40007f5e0ff */
[----:B------:R-:W1:Y:S01]  /*1060*/  @!P1 LDC.64 R4, c[0x0][0x388] ;  /* 0x0000e200ff049b82 */ /* 0x000e620000000a00 */
[----:B0-----:R-:W-:Y:S01]  /*1070*/  @!P0 IMAD.WIDE R10, R13, 0x4, R10 ;  /* 0x000000040d0a8825 */ /* 0x001fe200078e020a */
[----:B------:R-:W-:-:S04]  /*1080*/  @!P1 SHF.R.S32.HI R13, RZ, 0x1f, R7 ;  /* 0x0000001fff0d9819 */ /* 0x000fc80000011407 */
[----:B------:R-:W-:Y:S01]  /*1090*/  @!P1 LEA.HI.X.SX32 R8, R2, R13, 0x1, P2 ;  /* 0x0000000d02089211 */ /* 0x000fe200010f0eff */
[----:B------:R-:W2:Y:S01]  /*10a0*/  @!P0 LDG.E R10, desc[UR8][R10.64] ;  /* 0x000000080a0a8981 */ /* 0x000ea2000c1e1900 */
[----:B-1----:R-:W-:-:S04]  /*10b0*/  @!P1 LEA R4, P2, R15, R4, 0x2 ;  /* 0x000000040f049211 */ /* 0x002fc800078410ff */
[----:B------:R-:W-:-:S05]  /*10c0*/  @!P1 LEA.HI.X R5, R15, R5, R8, 0x2, P2 ;  /* 0x000000050f059211 */ /* 0x000fca00010f1408 */
[----:B------:R-:W3:Y:S01]  /*10d0*/  @!P1 LDG.E R4, desc[UR8][R4.64+0x4] ;  /* 0x0000040804049981 */ /* 0x000ee2000c1e1900 */
[----:B------:R-:W-:Y:S02]  /*10e0*/  @!P0 MOV R13, 0x3f000000 ;  /* 0x3f000000000d8802 */ /* 0x000fe40000000f00 */
[----:B------:R-:W-:Y:S02]  /*10f0*/  @!P0 MOV R15, 0x437c0000 ;  /* 0x437c0000000f8802 */ /* 0x000fe40000000f00 */
[----:B------:R-:W-:Y:S02]  /*1100*/  @!P1 MOV R17, 0x3f000000 ;  /* 0x3f00000000119802 */ /* 0x000fe40000000f00 */
[----:B------:R-:W-:Y:S02]  /*1110*/  @!P1 MOV R19, 0x437c0000 ;  /* 0x437c000000139802 */ /* 0x000fe40000000f00 */
[----:B------:R-:W-:Y:S01]  /*1120*/  IADD3 R7, PT, PT, R7, 0x2, RZ ;  /* 0x0000000207077810 */ /* 0x000fe20007ffe0ff */
[----:B--2---:R-:W-:-:S02]  /*1130*/  @!P0 FFMA.SAT R8, R10, 0.0057249800302088260651, R13 ;  /* 0x3bbb989d0a088823 */ /* 0x004fc4000000200d */
[----:B------:R-:W0:Y:S02]  /*1140*/  @P0 MUFU.EX2 R13, R0 ;  /* 0x00000000000d0308 */ /* 0x000e240000000800 */
[----:B------:R-:W-:-:S04]  /*1150*/  @!P0 FFMA.RM R15, R8, R15, 12582913 ;  /* 0x4b400001080f8423 */ /* 0x000fc8000000400f */
[C---:B------:R-:W-:Y:S01]  /*1160*/  @!P0 FADD R11, R15.reuse, -12583039 ;  /* 0xcb40007f0f0b8421 */ /* 0x040fe20000000000 */
[----:B------:R-:W-:Y:S01]  /*1170*/  @!P0 SHF.L.U32 R15, R15, 0x17, RZ ;  /* 0x000000170f0f8819 */ /* 0x000fe200000006ff */
[----:B---3--:R-:W-:Y:S02]  /*1180*/  @!P1 FFMA.SAT R8, R4, 0.0057249800302088260651, R17 ;  /* 0x3bbb989d04089823 */ /* 0x008fe40000002011 */
[----:B------:R-:W-:Y:S01]  /*1190*/  @!P0 FFMA R11, R10, 1.4426950216293334961, -R11 ;  /* 0x3fb8aa3b0a0b8823 */ /* 0x000fe2000000080b */
[----:B------:R-:W1:Y:S01]  /*11a0*/  @P1 MUFU.EX2 R17, R0 ;  /* 0x0000000000111308 */ /* 0x000e620000000800 */
[----:B------:R-:W-:Y:S02]  /*11b0*/  @!P1 FFMA.RM R8, R8, R19, 12582913 ;  /* 0x4b40000108089423 */ /* 0x000fe40000004013 */
[----:B------:R-:W-:Y:S02]  /*11c0*/  @!P0 FFMA R12, R10, 1.925963033500011079e-08, R11 ;  /* 0x32a570600a0c8823 */ /* 0x000fe4000000000b */
[C---:B------:R-:W-:Y:S01]  /*11d0*/  @!P1 FADD R5, R8.reuse, -12583039 ;  /* 0xcb40007f08059421 */ /* 0x040fe20000000000 */
[----:B------:R-:W-:-:S03]  /*11e0*/  @!P1 SHF.L.U32 R8, R8, 0x17, RZ ;  /* 0x0000001708089819 */ /* 0x000fc600000006ff */
[----:B------:R-:W2:Y:S01]  /*11f0*/  @!P0 MUFU.EX2 R12, R12 ;  /* 0x0000000c000c8308 */ /* 0x000ea20000000800 */
[----:B------:R-:W-:-:S04]  /*1200*/  @!P1 FFMA R5, R4, 1.4426950216293334961, -R5 ;  /* 0x3fb8aa3b04059823 */ /* 0x000fc80000000805 */
[----:B------:R-:W-:Y:S01]  /*1210*/  @!P1 FFMA R10, R4, 1.925963033500011079e-08, R5 ;  /* 0x32a57060040a9823 */ /* 0x000fe20000000005 */
[C---:B0-----:R-:W-:Y:S01]  /*1220*/  @P0 FMUL R4, R6.reuse, R13 ;  /* 0x0000000d06040220 */ /* 0x041fe20000400000 */
[----:B-1----:R-:W-:Y:S02]  /*1230*/  @P1 FMUL R5, R6, R17 ;  /* 0x0000001106051220 */ /* 0x002fe40000400000 */
[----:B------:R-:W0:Y:S01]  /*1240*/  @!P1 MUFU.EX2 R11, R10 ;  /* 0x0000000a000b9308 */ /* 0x000e220000000800 */
[----:B--2---:R-:W-:-:S04]  /*1250*/  @!P0 FMUL R4, R15, R12 ;  /* 0x0000000c0f048220 */ /* 0x004fc80000400000 */
[----:B------:R-:W-:Y:S01]  /*1260*/  FADD R4, R3, R4 ;  /* 0x0000000403047221 */ /* 0x000fe20000000000 */
[----:B0-----:R-:W-:-:S04]  /*1270*/  @!P1 FMUL R5, R8, R11 ;  /* 0x0000000b08059220 */ /* 0x001fc80000400000 */
[----:B------:R-:W-:-:S07]  /*1280*/  FADD R3, R4, R5 ;  /* 0x0000000504037221 */ /* 0x000fce0000000000 */
.L_x_4:
[----:B------:R-:W-:Y:S05]  /*1290*/  BRA.U UP1, `(.L_x_0) ;  /* 0x00000001014c7547 */ /* 0x000fea000b800000 */
[----:B------:R-:W-:-:S13]  /*12a0*/  ISETP.GE.AND P0, PT, R7, UR5, PT ;  /* 0x0000000507007c0c */ /* 0x000fda000bf06270 */
[----:B------:R-:W0:Y:S02]  /*12b0*/  @P0 MUFU.EX2 R5, R0 ;  /* 0x0000000000050308 */ /* 0x000e240000000800 */
[----:B0-----:R-:W-:Y:S01]  /*12c0*/  @P0 FMUL R6, R6, R5 ;  /* 0x0000000506060220 */ /* 0x001fe20000400000 */
[----:B------:R-:W-:Y:S06]  /*12d0*/  @P0 BRA `(.L_x_5) ;  /* 0x0000000000380947 */ /* 0x000fec0003800000 */
[----:B------:R-:W0:Y:S01]  /*12e0*/  LDC.64 R4, c[0x0][0x388] ;  /* 0x0000e200ff047b82 */ /* 0x000e220000000a00 */
[----:B------:R-:W-:-:S05]  /*12f0*/  IADD3 R7, PT, PT, R2, R7, RZ ;  /* 0x0000000702077210 */ /* 0x000fca0007ffe0ff */
[----:B0-----:R-:W-:-:S06]  /*1300*/  IMAD.WIDE R4, R7, 0x4, R4 ;  /* 0x0000000407047825 */ /* 0x001fcc00078e0204 */
[----:B------:R-:W2:Y:S01]  /*1310*/  LDG.E R4, desc[UR8][R4.64] ;  /* 0x0000000804047981 */ /* 0x000ea2000c1e1900 */
[----:B------:R-:W-:Y:S01]  /*1320*/  HFMA2 R7, -RZ, RZ, 1.75, 0 ;  /* 0x3f000000ff077431 */ /* 0x000fe200000001ff */
[----:B------:R-:W-:-:S04]  /*1330*/  MOV R11, 0x437c0000 ;  /* 0x437c0000000b7802 */ /* 0x000fc80000000f00 */
[----:B--2---:R-:W-:-:S04]  /*1340*/  FFMA.SAT R0, R4, 0.0057249800302088260651, R7 ;  /* 0x3bbb989d04007823 */ /* 0x004fc80000002007 */
[----:B------:R-:W-:-:S04]  /*1350*/  FFMA.RM R0, R0, R11, 12582913 ;  /* 0x4b40000100007423 */ /* 0x000fc8000000400b */
[C---:B------:R-:W-:Y:S01]  /*1360*/  FADD R7, R0.reuse, -12583039 ;  /* 0xcb40007f00077421 */ /* 0x040fe20000000000 */
[----:B------:R-:W-:-:S03]  /*1370*/  SHF.L.U32 R0, R0, 0x17, RZ ;  /* 0x0000001700007819 */ /* 0x000fc600000006ff */
[----:B------:R-:W-:-:S04]  /*1380*/  FFMA R7, R4, 1.4426950216293334961, -R7 ;  /* 0x3fb8aa3b04077823 */ /* 0x000fc80000000807 */
[----:B------:R-:W-:-:S06]  /*1390*/  FFMA R7, R4, 1.925963033500011079e-08, R7 ;  /* 0x32a5706004077823 */ /* 0x000fcc0000000007 */
[----:B------:R-:W0:Y:S02]  /*13a0*/  MUFU.EX2 R7, R7 ;  /* 0x0000000700077308 */ /* 0x000e240000000800 */
[----:B0-----:R-:W-:-:S07]  /*13b0*/  FMUL R6, R0, R7 ;  /* 0x0000000700067220 */ /* 0x001fce0000400000 */
.L_x_5:
[----:B------:R-:W-:-:S07]  /*13c0*/  FADD R3, R3, R6 ;  /* 0x0000000603037221 */ /* 0x000fce0000000000 */
.L_x_0:
[----:B------:R-:W0:Y:S02]  /*13d0*/  LDC R0, c[0x0][0x3a8] ;  /* 0x0000ea00ff007b82 */ /* 0x000e240000000800 */
[----:B0-----:R-:W-:-:S13]  /*13e0*/  ISETP.GE.AND P0, PT, R0, 0x1, PT ;  /* 0x000000010000780c */ /* 0x001fda0003f06270 */
[----:B------:R-:W-:Y:S05]  /*13f0*/  @!P0 EXIT ;  /* 0x000000000000894d */ /* 0x000fea0003800000 */
[C---:B------:R-:W-:Y:S01]  /*1400*/  ISETP.GE.U32.AND P0, PT, R0.reuse, 0x8, PT ;  /* 0x000000080000780c */ /* 0x040fe20003f06070 */
[----:B------:R-:W-:Y:S02]  /*1410*/  HFMA2 R2, -RZ, RZ, 0, 0 ;  /* 0x00000000ff027431 */ /* 0x000fe400000001ff */
[----:B------:R-:W-:Y:S01]  /*1420*/  IMAD R9, R9, R0, RZ ;  /* 0x0000000009097224 */ /* 0x000fe200078e02ff */
[----:B------:R-:W-:-:S09]  /*1430*/  LOP3.LUT R16, R0, 0x7, RZ, 0xc0, !PT ;  /* 0x0000000700107812 */ /* 0x000fd200078ec0ff */
[----:B------:R-:W-:Y:S05]  /*1440*/  @!P0 BRA `(.L_x_6) ;  /* 0x0000000c00688947 */ /* 0x000fea0003800000 */
[----:B------:R-:W0:Y:S01]  /*1450*/  LDCU.128 UR4, c[0x0][0x380] ;  /* 0x00007000ff0477ac */ /* 0x000e220008000c00 */
[----:B------:R-:W-:Y:S02]  /*1460*/  LOP3.LUT R2, R0, 0x7ffffff8, RZ, 0xc0, !PT ;  /* 0x7ffffff800027812 */ /* 0x000fe400078ec0ff */
[----:B------:R-:W-:Y:S02]  /*1470*/  MOV R10, R9 ;  /* 0x00000009000a7202 */ /* 0x000fe40000000f00 */
[----:B------:R-:W-:Y:S01]  /*1480*/  IADD3 R8, PT, PT, -R2, RZ, RZ ;  /* 0x000000ff02087210 */ /* 0x000fe20007ffe1ff */
[----:B0-----:R-:W-:Y:S02]  /*1490*/  UIADD3 UR6, UP0, UPT, UR6, 0x10, URZ ;  /* 0x0000001006067890 */ /* 0x001fe4000ff1e0ff */
[----:B------:R-:W-:Y:S02]  /*14a0*/  UIADD3 UR4, UP1, UPT, UR4, 0x10, URZ ;  /* 0x0000001004047890 */ /* 0x000fe4000ff3e0ff */
[----:B------:R-:W-:-:S02]  /*14b0*/  UIADD3.X UR7, UPT, UPT, URZ, UR7, URZ, UP0, !UPT ;  /* 0x00000007ff077290 */ /* 0x000fc400087fe4ff */
[----:B------:R-:W-:-:S12]  /*14c0*/  UIADD3.X UR5, UPT, UPT, URZ, UR5, URZ, UP1, !UPT ;  /* 0x00000005ff057290 */ /* 0x000fd80008ffe4ff */
.L_x_23:
[----:B------:R-:W-:Y:S02]  /*14d0*/  MOV R6, UR6 ;  /* 0x0000000600067c02 */ /* 0x000fe40008000f00 */
[----:B0-----:R-:W-:-:S03]  /*14e0*/  MOV R7, UR7 ;  /* 0x0000000700077c02 */ /* 0x001fc60008000f00 */
[----:B------:R-:W-:-:S05]  /*14f0*/  IMAD.WIDE R6, R10, 0x4, R6 ;  /* 0x000000040a067825 */ /* 0x000fca00078e0206 */
[----:B------:R-:W2:Y:S01]  /*1500*/  LDG.E R0, desc[UR8][R6.64+-0x10] ;  /* 0xfffff00806007981 */ /* 0x000ea2000c1e1900 */
[----:B------:R-:W-:Y:S01]  /*1510*/  HFMA2 R11, -RZ, RZ, 3.7421875, 0 ;  /* 0x437c0000ff0b7431 */ /* 0x000fe200000001ff */
[----:B------:R-:W-:Y:S01]  /*1520*/  MOV R5, 0x3f000000 ;  /* 0x3f00000000057802 */ /* 0x000fe20000000f00 */
[----:B------:R-:W0:Y:S01]  /*1530*/  MUFU.RCP R12, R3 ;  /* 0x00000003000c7308 */ /* 0x000e220000001000 */
[----:B------:R-:W-:Y:S01]  /*1540*/  IADD3 R8, PT, PT, R8, 0x8, RZ ;  /* 0x0000000808087810 */ /* 0x000fe20007ffe0ff */
[----:B------:R-:W-:Y:S03]  /*1550*/  BSSY.RECONVERGENT B2, `(.L_x_7) ;  /* 0x0000016000027945 */ /* 0x000fe60003800200 */
[----:B------:R-:W-:Y:S01]  /*1560*/  ISETP.NE.AND P2, PT, R8, RZ, PT ;  /* 0x000000ff0800720c */ /* 0x000fe20003f45270 */
[----:B--2---:R-:W-:-:S04]  /*1570*/  FFMA.SAT R4, R0, 0.0057249800302088260651, R5 ;  /* 0x3bbb989d00047823 */ /* 0x004fc80000002005 */
[----:B------:R-:W-:-:S04]  /*1580*/  FFMA.RM R4, R4, R11, 12582913 ;  /* 0x4b40000104047423 */ /* 0x000fc8000000400b */
[----:B------:R-:W-:-:S04]  /*1590*/  FADD R5, R4, -12583039 ;  /* 0xcb40007f04057421 */ /* 0x000fc80000000000 */
[----:B------:R-:W-:-:S04]  /*15a0*/  FFMA R5, R0, 1.4426950216293334961, -R5 ;  /* 0x3fb8aa3b00057823 */ /* 0x000fc80000000805 */
[----:B------:R-:W-:Y:S01]  /*15b0*/  FFMA R11, R0, 1.925963033500011079e-08, R5 ;  /* 0x32a57060000b7823 */ /* 0x000fe20000000005 */
[----:B------:R-:W-:Y:S01]  /*15c0*/  SHF.L.U32 R0, R4, 0x17, RZ ;  /* 0x0000001704007819 */ /* 0x000fe200000006ff */
[----:B0-----:R-:W-:Y:S01]  /*15d0*/  FFMA R5, R12, -R3, 1 ;  /* 0x3f8000000c057423 */ /* 0x001fe20000000803 */
[----:B------:R-:W-:-:S03]  /*15e0*/  MOV R4, UR4 ;  /* 0x0000000400047c02 */ /* 0x000fc60008000f00 */
[----:B------:R-:W0:Y:S01]  /*15f0*/  MUFU.EX2 R11, R11 ;  /* 0x0000000b000b7308 */ /* 0x000e220000000800 */
[----:B------:R-:W-:Y:S01]  /*1600*/  FFMA R13, R12, R5, R12 ;  /* 0x000000050c0d7223 */ /* 0x000fe2000000000c */
[----:B------:R-:W-:-:S03]  /*1610*/  MOV R5, UR5 ;  /* 0x0000000500057c02 */ /* 0x000fc60008000f00 */
[----:B------:R-:W-:-:S04]  /*1620*/  IMAD.WIDE R4, R10, 0x4, R4 ;  /* 0x000000040a047825 */ /* 0x000fc800078e0204 */
[----:B0-----:R-:W-:-:S04]  /*1630*/  FMUL R0, R0, R11 ;  /* 0x0000000b00007220 */ /* 0x001fc80000400000 */
[----:B------:R-:W0:Y:S01]  /*1640*/  FCHK P0, R0, R3 ;  /* 0x0000000300007302 */ /* 0x000e220000000000 */
[----:B------:R-:W-:-:S04]  /*1650*/  FFMA R12, R0, R13, RZ ;  /* 0x0000000d000c7223 */ /* 0x000fc800000000ff */
[----:B------:R-:W-:-:S04]  /*1660*/  FFMA R11, R12, -R3, R0 ;  /* 0x800000030c0b7223 */ /* 0x000fc80000000000 */
[----:B------:R-:W-:Y:S01]  /*1670*/  FFMA R11, R13, R11, R12 ;  /* 0x0000000b0d0b7223 */ /* 0x000fe2000000000c */
[----:B0-----:R-:W-:Y:S06]  /*1680*/  @!P0 BRA `(.L_x_8) ;  /* 0x0000000000088947 */ /* 0x001fec0003800000 */
[----:B------:R-:W-:-:S07]  /*1690*/  MOV R14, 0x16b0 ;  /* 0x000016b0000e7802 */ /* 0x000fce0000000f00 */
[----:B------:R-:W-:Y:S05]  /*16a0*/  CALL.REL.NOINC `($__internal_0_$__cuda_sm3x_div_rn_noftz_f32_slowpath) ;  /* 0x0000001800287944 */ /* 0x000fea0003c00000 */
.L_x_8:
[----:B------:R-:W-:Y:S05]  /*16b0*/  BSYNC.RECONVERGENT B2 ;  /* 0x0000000000027941 */ /* 0x000fea0003800200 */
.L_x_7:
[----:B------:R0:W-:Y:S04]  /*16c0*/  STG.E desc[UR8][R4.64+-0x10], R11 ;  /* 0xfffff00b04007986 */ /* 0x0001e8000c101908 */
[----:B------:R-:W2:Y:S01]  /*16d0*/  LDG.E R0, desc[UR8][R6.64+-0xc] ;  /* 0xfffff40806007981 */ /* 0x000ea2000c1e1900 */
[----:B------:R-:W-:Y:S01]  /*16e0*/  HFMA2 R15, -RZ, RZ, 3.7421875, 0 ;  /* 0x437c0000ff0f7431 */ /* 0x000fe200000001ff */
[----:B------:R-:W-:Y:S01]  /*16f0*/  MOV R13, 0x3f000000 ;  /* 0x3f000000000d7802 */ /* 0x000fe20000000f00 */
[----:B------:R-:W0:Y:S01]  /*1700*/  MUFU.RCP R18, R3 ;  /* 0x0000000300127308 */ /* 0x000e220000001000 */
[----:B------:R-:W-:Y:S01]  /*1710*/  BSSY.RECONVERGENT B2, `(.L_x_9) ;  /* 0x0000013000027945 */ /* 0x000fe20003800200 */
[----:B0-----:R-:W-:Y:S02]  /*1720*/  FFMA R11, R18, -R3, 1 ;  /* 0x3f800000120b7423 */ /* 0x001fe40000000803 */
[----:B--2---:R-:W-:-:S04]  /*1730*/  FFMA.SAT R12, R0, 0.0057249800302088260651, R13 ;  /* 0x3bbb989d000c7823 */ /* 0x004fc8000000200d */
[----:B------:R-:W-:-:S04]  /*1740*/  FFMA.RM R12, R12, R15, 12582913 ;  /* 0x4b4000010c0c7423 */ /* 0x000fc8000000400f */
[C---:B------:R-:W-:Y:S01]  /*1750*/  FADD R13, R12.reuse, -12583039 ;  /* 0xcb40007f0c0d7421 */ /* 0x040fe20000000000 */
[----:B------:R-:W-:-:S03]  /*1760*/  SHF.L.U32 R12, R12, 0x17, RZ ;  /* 0x000000170c0c7819 */ /* 0x000fc600000006ff */
[----:B------:R-:W-:-:S04]  /*1770*/  FFMA R13, R0, 1.4426950216293334961, -R13 ;  /* 0x3fb8aa3b000d7823 */ /* 0x000fc8000000080d */
[----:B------:R-:W-:Y:S01]  /*1780*/  FFMA R13, R0, 1.925963033500011079e-08, R13 ;  /* 0x32a57060000d7823 */ /* 0x000fe2000000000d */
[----:B------:R-:W-:-:S05]  /*1790*/  FFMA R0, R18, R11, R18 ;  /* 0x0000000b12007223 */ /* 0x000fca0000000012 */
[----:B------:R-:W0:Y:S02]  /*17a0*/  MUFU.EX2 R13, R13 ;  /* 0x0000000d000d7308 */ /* 0x000e240000000800 */
[----:B0-----:R-:W-:-:S06]  /*17b0*/  FMUL R14, R12, R13 ;  /* 0x0000000d0c0e7220 */ /* 0x001fcc0000400000 */
[----:B------:R-:W0:Y:S01]  /*17c0*/  FCHK P0, R14, R3 ;  /* 0x000000030e007302 */ /* 0x000e220000000000 */
[----:B------:R-:W-:-:S04]  /*17d0*/  FFMA R11, R0, R14, RZ ;  /* 0x0000000e000b7223 */ /* 0x000fc800000000ff */
[----:B------:R-:W-:-:S04]  /*17e0*/  FFMA R12, R11, -R3, R14 ;  /* 0x800000030b0c7223 */ /* 0x000fc8000000000e */
[----:B------:R-:W-:Y:S01]  /*17f0*/  FFMA R11, R0, R12, R11 ;  /* 0x0000000c000b7223 */ /* 0x000fe2000000000b */
[----:B0-----:R-:W-:Y:S06]  /*1800*/  @!P0 BRA `(.L_x_10) ;  /* 0x00000000000c8947 */ /* 0x001fec0003800000 */
[----:B------:R-:W-:Y:S02]  /*1810*/  MOV R0, R14 ;  /* 0x0000000e00007202 */ /* 0x000fe40000000f00 */
[----:B------:R-:W-:-:S07]  /*1820*/  MOV R14, 0x1840 ;  /* 0x00001840000e7802 */ /* 0x000fce0000000f00 */
[----:B------:R-:W-:Y:S05]  /*1830*/  CALL.REL.NOINC `($__internal_0_$__cuda_sm3x_div_rn_noftz_f32_slowpath) ;  /* 0x0000001400c47944 */ /* 0x000fea0003c00000 */
.L_x_10:
[----:B------:R-:W-:Y:S05]  /*1840*/  BSYNC.RECONVERGENT B2 ;  /* 0x0000000000027941 */ /* 0x000fea0003800200 */
.L_x_9:
        /* <DEDUP_REMOVED lines=24> */
.L_x_12:
[----:B------:R-:W-:Y:S05]  /*19d0*/  BSYNC.RECONVERGENT B2 ;  /* 0x0000000000027941 */ /* 0x000fea0003800200 */
.L_x_11:
        /* <DEDUP_REMOVED lines=24> */
.L_x_14:
[----:B------:R-:W-:Y:S05]  /*1b60*/  BSYNC.RECONVERGENT B2 ;  /* 0x0000000000027941 */ /* 0x000fea0003800200 */
.L_x_13:
        /* <DEDUP_REMOVED lines=24> */
.L_x_16:
[----:B------:R-:W-:Y:S05]  /*1cf0*/  BSYNC.RECONVERGENT B2 ;  /* 0x0000000000027941 */ /* 0x000fea0003800200 */
.L_x_15:
        /* <DEDUP_REMOVED lines=24> */
.L_x_18:
[----:B------:R-:W-:Y:S05]  /*1e80*/  BSYNC.RECONVERGENT B2 ;  /* 0x0000000000027941 */ /* 0x000fea0003800200 */
.L_x_17:
        /* <DEDUP_REMOVED lines=24> */
.L_x_20:
[----:B------:R-:W-:Y:S05]  /*2010*/  BSYNC.RECONVERGENT B2 ;  /* 0x0000000000027941 */ /* 0x000fea0003800200 */
.L_x_19:
[----:B------:R0:W-:Y:S04]  /*2020*/  STG.E desc[UR8][R4.64+0x8], R11 ;  /* 0x0000080b04007986 */ /* 0x0001e8000c101908 */
[----:B------:R1:W2:Y:S01]  /*2030*/  LDG.E R6, desc[UR8][R6.64+0xc] ;  /* 0x00000c0806067981 */ /* 0x0002a2000c1e1900 */
[----:B------:R-:W-:Y:S01]  /*2040*/  HFMA2 R15, -RZ, RZ, 3.7421875, 0 ;  /* 0x437c0000ff0f7431 */ /* 0x000fe200000001ff */
[----:B------:R-:W-:Y:S01]  /*2050*/  MOV R13, 0x3f000000 ;  /* 0x3f000000000d7802 */ /* 0x000fe20000000f00 */
[----:B------:R-:W1:Y:S01]  /*2060*/  MUFU.RCP R12, R3 ;  /* 0x00000003000c7308 */ /* 0x000e620000001000 */
[----:B------:R-:W-:Y:S01]  /*2070*/  BSSY.RECONVERGENT B2, `(.L_x_21) ;  /* 0x0000014000027945 */ /* 0x000fe20003800200 */
[----:B-1----:R-:W-:Y:S02]  /*2080*/  FFMA R7, R12, -R3, 1 ;  /* 0x3f8000000c077423 */ /* 0x002fe40000000803 */
[----:B--2---:R-:W-:-:S04]  /*2090*/  FFMA.SAT R0, R6, 0.0057249800302088260651, R13 ;  /* 0x3bbb989d06007823 */ /* 0x004fc8000000200d */
[----:B------:R-:W-:-:S04]  /*20a0*/  FFMA.RM R0, R0, R15, 12582913 ;  /* 0x4b40000100007423 */ /* 0x000fc8000000400f */
[C---:B------:R-:W-:Y:S01]  /*20b0*/  FADD R13, R0.reuse, -12583039 ;  /* 0xcb40007f000d7421 */ /* 0x040fe20000000000 */
[----:B------:R-:W-:-:S03]  /*20c0*/  SHF.L.U32 R0, R0, 0x17, RZ ;  /* 0x0000001700007819 */ /* 0x000fc600000006ff */
[----:B------:R-:W-:-:S04]  /*20d0*/  FFMA R13, R6, 1.4426950216293334961, -R13 ;  /* 0x3fb8aa3b060d7823 */ /* 0x000fc8000000080d */
[----:B------:R-:W-:-:S06]  /*20e0*/  FFMA R13, R6, 1.925963033500011079e-08, R13 ;  /* 0x32a57060060d7823 */ /* 0x000fcc000000000d */
[----:B------:R-:W0:Y:S02]  /*20f0*/  MUFU.EX2 R13, R13 ;  /* 0x0000000d000d7308 */ /* 0x000e240000000800 */
[----:B0-----:R-:W-:Y:S01]  /*2100*/  FMUL R11, R0, R13 ;  /* 0x0000000d000b7220 */ /* 0x001fe20000400000 */
[----:B------:R-:W-:-:S05]  /*2110*/  FFMA R0, R12, R7, R12 ;  /* 0x000000070c007223 */ /* 0x000fca000000000c */
        /* <DEDUP_REMOVED lines=8> */
[----:B------:R-:W-:-:S07]  /*21a0*/  MOV R7, R11 ;  /* 0x0000000b00077202 */ /* 0x000fce0000000f00 */
.L_x_22:
[----:B------:R-:W-:Y:S05]  /*21b0*/  BSYNC.RECONVERGENT B2 ;  /* 0x0000000000027941 */ /* 0x000fea0003800200 */
.L_x_21:
[----:B------:R0:W-:Y:S01]  /*21c0*/  STG.E desc[UR8][R4.64+0xc], R7 ;  /* 0x00000c0704007986 */ /* 0x0001e2000c101908 */
[----:B------:R-:W-:Y:S01]  /*21d0*/  IADD3 R10, PT, PT, R10, 0x8, RZ ;  /* 0x000000080a0a7810 */ /* 0x000fe20007ffe0ff */
[----:B------:R-:W-:Y:S06]  /*21e0*/  @P2 BRA `(.L_x_23) ;  /* 0xfffffff000b82947 */ /* 0x000fec000383ffff */
.L_x_6:
[----:B------:R-:W-:-:S13]  /*21f0*/  ISETP.NE.AND P0, PT, R16, RZ, PT ;  /* 0x000000ff1000720c */ /* 0x000fda0003f05270 */
[----:B------:R-:W-:Y:S05]  /*2200*/  @!P0 EXIT ;  /* 0x000000000000894d */ /* 0x000fea0003800000 */
[----:B------:R-:W1:Y:S01]  /*2210*/  LDCU UR4, c[0x0][0x3a8] ;  /* 0x00007500ff0477ac */ /* 0x000e620008000800 */
[----:B------:R-:W-:Y:S01]  /*2220*/  ISETP.GE.U32.AND P0, PT, R16, 0x4, PT ;  /* 0x000000041000780c */ /* 0x000fe20003f06070 */
[----:B-1----:R-:W-:-:S12]  /*2230*/  ULOP3.LUT UR4, UR4, 0x3, URZ, 0xc0, !UPT ;  /* 0x0000000304047892 */ /* 0x002fd8000f8ec0ff */
[----:B------:R-:W-:Y:S05]  /*2240*/  @!P0 BRA `(.L_x_24) ;  /* 0x0000000400b88947 */ /* 0x000fea0003800000 */
[----:B0-----:R-:W0:Y:S01]  /*2250*/  LDC.64 R4, c[0x0][0x388] ;  /* 0x0000e200ff047b82 */ /* 0x001e220000000a00 */
[----:B------:R-:W-:-:S05]  /*2260*/  IADD3 R6, PT, PT, R9, R2, RZ ;  /* 0x0000000209067210 */ /* 0x000fca0007ffe0ff */
[----:B0-----:R-:W-:-:S05]  /*2270*/  IMAD.WIDE R4, R6, 0x4, R4 ;  /* 0x0000000406047825 */ /* 0x001fca00078e0204 */
[----:B------:R-:W2:Y:S01]  /*2280*/  LDG.E R0, desc[UR8][R4.64] ;  /* 0x0000000804007981 */ /* 0x000ea2000c1e1900 */
[----:B------:R-:W-:Y:S01]  /*2290*/  HFMA2 R7, -RZ, RZ, 1.75, 0 ;  /* 0x3f000000ff077431 */ /* 0x000fe200000001ff */
[----:B------:R-:W-:Y:S01]  /*22a0*/  MOV R8, 0x437c0000 ;  /* 0x437c000000087802 */ /* 0x000fe20000000f00 */
[----:B------:R-:W-:Y:S03]  /*22b0*/  BSSY.RECONVERGENT B2, `(.L_x_25) ;  /* 0x0000015000027945 */ /* 0x000fe60003800200 */
[----:B--2---:R-:W-:-:S04]  /*22c0*/  FFMA.SAT R7, R0, 0.0057249800302088260651, R7 ;  /* 0x3bbb989d00077823 */ /* 0x004fc80000002007 */
[----:B------:R-:W-:Y:S02]  /*22d0*/  FFMA.RM R7, R7, R8, 12582913 ;  /* 0x4b40000107077423 */ /* 0x000fe40000004008 */
[----:B------:R-:W0:Y:S02]  /*22e0*/  MUFU.RCP R8, R3 ;  /* 0x0000000300087308 */ /* 0x000e240000001000 */
[C---:B------:R-:W-:Y:S01]  /*22f0*/  FADD R11, R7.reuse, -12583039 ;  /* 0xcb40007f070b7421 */ /* 0x040fe20000000000 */
[----:B------:R-:W-:-:S03]  /*2300*/  SHF.L.U32 R7, R7, 0x17, RZ ;  /* 0x0000001707077819 */ /* 0x000fc600000006ff */
[----:B------:R-:W-:-:S04]  /*2310*/  FFMA R11, R0, 1.4426950216293334961, -R11 ;  /* 0x3fb8aa3b000b7823 */ /* 0x000fc8000000080b */
[----:B------:R-:W-:-:S04]  /*2320*/  FFMA R11, R0, 1.925963033500011079e-08, R11 ;  /* 0x32a57060000b7823 */ /* 0x000fc8000000000b */
[----:B------:R-:W1:Y:S01]  /*2330*/  MUFU.EX2 R0, R11 ;  /* 0x0000000b00007308 */ /* 0x000e620000000800 */
[----:B0-----:R-:W-:Y:S01]  /*2340*/  FFMA R13, R8, -R3, 1 ;  /* 0x3f800000080d7423 */ /* 0x001fe20000000803 */
[----:B-1----:R-:W-:-:S03]  /*2350*/  FMUL R10, R7, R0 ;  /* 0x00000000070a7220 */ /* 0x002fc60000400000 */
[----:B------:R-:W-:-:S03]  /*2360*/  FFMA R0, R8, R13, R8 ;  /* 0x0000000d08007223 */ /* 0x000fc60000000008 */
        /* <DEDUP_REMOVED lines=9> */
.L_x_26:
[----:B------:R-:W-:Y:S05]  /*2400*/  BSYNC.RECONVERGENT B2 ;  /* 0x0000000000027941 */ /* 0x000fea0003800200 */
.L_x_25:
[----:B------:R-:W0:Y:S02]  /*2410*/  LDC.64 R10, c[0x0][0x380] ;  /* 0x0000e000ff0a7b82 */ /* 0x000e240000000a00 */
[----:B0-----:R-:W-:-:S05]  /*2420*/  IMAD.WIDE R6, R6, 0x4, R10 ;  /* 0x0000000406067825 */ /* 0x001fca00078e020a */
[----:B------:R0:W-:Y:S04]  /*2430*/  STG.E desc[UR8][R6.64], R13 ;  /* 0x0000000d06007986 */ /* 0x0001e8000c101908 */
[----:B------:R-:W2:Y:S01]  /*2440*/  LDG.E R0, desc[UR8][R4.64+0x4] ;  /* 0x0000040804007981 */ /* 0x000ea2000c1e1900 */
[----:B------:R-:W-:Y:S01]  /*2450*/  HFMA2 R11, -RZ, RZ, 1.75, 0 ;  /* 0x3f000000ff0b7431 */ /* 0x000fe200000001ff */
[----:B------:R-:W-:Y:S01]  /*2460*/  MOV R15, 0x437c0000 ;  /* 0x437c0000000f7802 */ /* 0x000fe20000000f00 */
[----:B------:R-:W0:Y:S01]  /*2470*/  MUFU.RCP R10, R3 ;  /* 0x00000003000a7308 */ /* 0x000e220000001000 */
[----:B------:R-:W-:Y:S01]  /*2480*/  BSSY.RECONVERGENT B2, `(.L_x_27) ;  /* 0x0000014000027945 */ /* 0x000fe20003800200 */
[----:B0-----:R-:W-:Y:S01]  /*2490*/  FFMA R13, R10, -R3, 1 ;  /* 0x3f8000000a0d7423 */ /* 0x001fe20000000803 */
        /* <DEDUP_REMOVED lines=18> */
.L_x_28:
[----:B------:R-:W-:Y:S05]  /*25c0*/  BSYNC.RECONVERGENT B2 ;  /* 0x0000000000027941 */ /* 0x000fea0003800200 */
.L_x_27:
        /* <DEDUP_REMOVED lines=25> */
.L_x_30:
[----:B------:R-:W-:Y:S05]  /*2760*/  BSYNC.RECONVERGENT B2 ;  /* 0x0000000000027941 */ /* 0x000fea0003800200 */
.L_x_29:
[----:B------:R0:W-:Y:S04]  /*2770*/  STG.E desc[UR8][R6.64+0x8], R13 ;  /* 0x0000080d06007986 */ /* 0x0001e8000c101908 */
[----:B------:R1:W2:Y:S01]  /*2780*/  LDG.E R4, desc[UR8][R4.64+0xc] ;  /* 0x00000c0804047981 */ /* 0x0002a2000c1e1900 */
[----:B------:R-:W-:Y:S01]  /*2790*/  HFMA2 R11, -RZ, RZ, 1.75, 0 ;  /* 0x3f000000ff0b7431 */ /* 0x000fe200000001ff */
[----:B------:R-:W-:Y:S01]  /*27a0*/  MOV R15, 0x437c0000 ;  /* 0x437c0000000f7802 */ /* 0x000fe20000000f00 */
[----:B------:R-:W1:Y:S01]  /*27b0*/  MUFU.RCP R8, R3 ;  /* 0x0000000300087308 */ /* 0x000e620000001000 */
[----:B------:R-:W-:Y:S01]  /*27c0*/  BSSY.RECONVERGENT B2, `(.L_x_31) ;  /* 0x0000014000027945 */ /* 0x000fe20003800200 */
[----:B-1----:R-:W-:Y:S01]  /*27d0*/  FFMA R5, R8, -R3, 1 ;  /* 0x3f80000008057423 */ /* 0x002fe20000000803 */
        /* <DEDUP_REMOVED lines=18> */
.L_x_32:
[----:B------:R-:W-:Y:S05]  /*2900*/  BSYNC.RECONVERGENT B2 ;  /* 0x0000000000027941 */ /* 0x000fea0003800200 */
.L_x_31:
[----:B------:R1:W-:Y:S01]  /*2910*/  STG.E desc[UR8][R6.64+0xc], R5 ;  /* 0x00000c0506007986 */ /* 0x0003e2000c101908 */
[----:B------:R-:W-:-:S07]  /*2920*/  IADD3 R2, PT, PT, R2, 0x4, RZ ;  /* 0x0000000402027810 */ /* 0x000fce0007ffe0ff */
.L_x_24:
[----:B------:R-:W-:-:S13]  /*2930*/  ISETP.NE.AND P0, PT, RZ, UR4, PT ;  /* 0x00000004ff007c0c */ /* 0x000fda000bf05270 */
[----:B------:R-:W-:Y:S05]  /*2940*/  @!P0 EXIT ;  /* 0x000000000000894d */ /* 0x000fea0003800000 */
[----:B------:R-:W-:-:S09]  /*2950*/  UISETP.NE.AND UP0, UPT, UR4, 0x1, UPT ;  /* 0x000000010400788c */ /* 0x000fd2000bf05270 */
[----:B------:R-:W-:Y:S05]  /*2960*/  BRA.U !UP0, `(.L_x_33) ;  /* 0x0000000108e87547 */ /* 0x000fea000b800000 */
[----:B01----:R-:W0:Y:S01]  /*2970*/  LDC.64 R4, c[0x0][0x388] ;  /* 0x0000e200ff047b82 */ /* 0x003e220000000a00 */
        /* <DEDUP_REMOVED lines=26> */
.L_x_35:
[----:B------:R-:W-:Y:S05]  /*2b20*/  BSYNC.RECONVERGENT B2 ;  /* 0x0000000000027941 */ /* 0x000fea0003800200 */
.L_x_34:
[----:B------:R-:W0:Y:S02]  /*2b30*/  LDC.64 R10, c[0x0][0x380] ;  /* 0x0000e000ff0a7b82 */ /* 0x000e240000000a00 */
[----:B0-----:R-:W-:-:S05]  /*2b40*/  IMAD.WIDE R6, R6, 0x4, R10 ;  /* 0x0000000406067825 */ /* 0x001fca00078e020a */
        /* <DEDUP_REMOVED lines=25> */
.L_x_37:
[----:B------:R-:W-:Y:S05]  /*2ce0*/  BSYNC.RECONVERGENT B2 ;  /* 0x0000000000027941 */ /* 0x000fea0003800200 */
.L_x_36:
[----:B------:R2:W-:Y:S01]  /*2cf0*/  STG.E desc[UR8][R6.64+0x4], R5 ;  /* 0x0000040506007986 */ /* 0x0005e2000c101908 */
[----:B------:R-:W-:-:S07]  /*2d00*/  IADD3 R2, PT, PT, R2, 0x2, RZ ;  /* 0x0000000202027810 */ /* 0x000fce0007ffe0ff */
.L_x_33:
[----:B------:R-:W3:Y:S02]  /*2d10*/  LDC R0, c[0x0][0x3a8] ;  /* 0x0000ea00ff007b82 */ /* 0x000ee40000000800 */
[----:B---3--:R-:W-:-:S04]  /*2d20*/  LOP3.LUT R0, R0, 0x1, RZ, 0xc0, !PT ;  /* 0x0000000100007812 */ /* 0x008fc800078ec0ff */
[----:B------:R-:W-:-:S13]  /*2d30*/  ISETP.NE.U32.AND P0, PT, R0, 0x1, PT ;  /* 0x000000010000780c */ /* 0x000fda0003f05070 */
[----:B------:R-:W-:Y:S05]  /*2d40*/  @P0 EXIT ;  /* 0x000000000000094d */ /* 0x000fea0003800000 */
[----:B012---:R-:W0:Y:S01]  /*2d50*/  LDC.64 R4, c[0x0][0x388] ;  /* 0x0000e200ff047b82 */ /* 0x007e220000000a00 */
[----:B------:R-:W-:-:S05]  /*2d60*/  IADD3 R2, PT, PT, R9, R2, RZ ;  /* 0x0000000209027210 */ /* 0x000fca0007ffe0ff */
[----:B0-----:R-:W-:-:S06]  /*2d70*/  IMAD.WIDE R4, R2, 0x4, R4 ;  /* 0x0000000402047825 */ /* 0x001fcc00078e0204 */
[----:B------:R0:W2:Y:S01]  /*2d80*/  LDG.E R4, desc[UR8][R4.64] ;  /* 0x0000000804047981 */ /* 0x0000a2000c1e1900 */
        /* <DEDUP_REMOVED lines=23> */
.L_x_39:
[----:B------:R-:W-:Y:S05]  /*2f00*/  BSYNC.RECONVERGENT B2 ;  /* 0x0000000000027941 */ /* 0x000fea0003800200 */
.L_x_38:
[----:B------:R-:W0:Y:S02]  /*2f10*/  LDC.64 R4, c[0x0][0x380] ;  /* 0x0000e000ff047b82 */ /* 0x000e240000000a00 */
[----:B0-----:R-:W-:-:S05]  /*2f20*/  IMAD.WIDE R2, R2, 0x4, R4 ;  /* 0x0000000402027825 */ /* 0x001fca00078e0204 */
[----:B------:R-:W-:Y:S01]  /*2f30*/  STG.E desc[UR8][R2.64], R9 ;  /* 0x0000000902007986 */ /* 0x000fe2000c101908 */
[----:B------:R-:W-:Y:S05]  /*2f40*/  EXIT ;  /* 0x000000000000794d */ /* 0x000fea0003800000 */
        .weak           $__internal_0_$__cuda_sm3x_div_rn_noftz_f32_slowpath
        .type           $__internal_0_$__cuda_sm3x_div_rn_noftz_f32_slowpath,@function
        .size           $__internal_0_$__cuda_sm3x_div_rn_noftz_f32_slowpath,(.L_x_52 - $__internal_0_$__cuda_sm3x_div_rn_noftz_f32_slowpath)
$__internal_0_$__cuda_sm3x_div_rn_noftz_f32_slowpath:
[----:B------:R-:W-:Y:S01]  /*2f50*/  SHF.R.U32.HI R12, RZ, 0x17, R3 ;  /* 0x00000017ff0c7819 */ /* 0x000fe20000011603 */
[----:B------:R-:W-:Y:S01]  /*2f60*/  BSSY.RECONVERGENT B0, `(.L_x_40) ;  /* 0x0000063000007945 */ /* 0x000fe20003800200 */
[----:B------:R-:W-:Y:S02]  /*2f70*/  SHF.R.U32.HI R15, RZ, 0x17, R0 ;  /* 0x00000017ff0f7819 */ /* 0x000fe40000011600 */
[----:B------:R-:W-:Y:S02]  /*2f80*/  LOP3.LUT R12, R12, 0xff, RZ, 0xc0, !PT ;  /* 0x000000ff0c0c7812 */ /* 0x000fe400078ec0ff */
[----:B------:R-:W-:Y:S02]  /*2f90*/  LOP3.LUT R15, R15, 0xff, RZ, 0xc0, !PT ;  /* 0x000000ff0f0f7812 */ /* 0x000fe400078ec0ff */
[----:B------:R-:W-:Y:S02]  /*2fa0*/  IADD3 R17, PT, PT, R12, -0x1, RZ ;  /* 0xffffffff0c117810 */ /* 0x000fe40007ffe0ff */
[----:B------:R-:W-:-:S02]  /*2fb0*/  IADD3 R13, PT, PT, R15, -0x1, RZ ;  /* 0xffffffff0f0d7810 */ /* 0x000fc40007ffe0ff */
[----:B------:R-:W-:Y:S02]  /*2fc0*/  ISETP.GT.U32.AND P0, PT, R17, 0xfd, PT ;  /* 0x000000fd1100780c */ /* 0x000fe40003f04070 */
[----:B------:R-:W-:Y:S02]  /*2fd0*/  MOV R19, R3 ;  /* 0x0000000300137202 */ /* 0x000fe40000000f00 */
[----:B------:R-:W-:-:S13]  /*2fe0*/  ISETP.GT.U32.OR P0, PT, R13, 0xfd, P0 ;  /* 0x000000fd0d00780c */ /* 0x000fda0000704470 */
[----:B------:R-:W-:Y:S01]  /*2ff0*/  @!P0 MOV R11, RZ ;  /* 0x000000ff000b8202 */ /* 0x000fe20000000f00 */
[----:B------:R-:W-:Y:S06]  /*3000*/  @!P0 BRA `(.L_x_41) ;  /* 0x00000000005c8947 */ /* 0x000fec0003800000 */
[----:B------:R-:W-:Y:S02]  /*3010*/  FSETP.GTU.FTZ.AND P0, PT, |R0|, +INF , PT ;  /* 0x7f8000000000780b */ /* 0x000fe40003f1c200 */
[----:B------:R-:W-:-:S04]  /*3020*/  FSETP.GTU.FTZ.AND P1, PT, |R3|, +INF , PT ;  /* 0x7f8000000300780b */ /* 0x000fc80003f3c200 */
[----:B------:R-:W-:-:S13]  /*3030*/  PLOP3.LUT P0, PT, P0, P1, PT, 0xf8, 0x8f ;  /* 0x00000000008f781c */ /* 0x000fda0000703f70 */
[----:B------:R-:W-:Y:S05]  /*3040*/  @P0 BRA `(.L_x_42) ;  /* 0x00000004004c0947 */ /* 0x000fea0003800000 */
[----:B------:R-:W-:-:S13]  /*3050*/  LOP3.LUT P0, RZ, R19, 0x7fffffff, R0, 0xc8, !PT ;  /* 0x7fffffff13ff7812 */ /* 0x000fda000780c800 */
[----:B------:R-:W-:Y:S05]  /*3060*/  @!P0 BRA `(.L_x_43) ;  /* 0x00000004003c8947 */ /* 0x000fea0003800000 */
[C---:B------:R-:W-:Y:S02]  /*3070*/  FSETP.NEU.FTZ.AND P0, PT, |R0|.reuse, +INF , PT ;  /* 0x7f8000000000780b */ /* 0x040fe40003f1d200 */
[----:B------:R-:W-:Y:S02]  /*3080*/  FSETP.NEU.FTZ.AND P3, PT, |R3|, +INF , PT ;  /* 0x7f8000000300780b */ /* 0x000fe40003f7d200 */
[----:B------:R-:W-:-:S11]  /*3090*/  FSETP.NEU.FTZ.AND P1, PT, |R0|, +INF , PT ;  /* 0x7f8000000000780b */ /* 0x000fd60003f3d200 */
[----:B------:R-:W-:Y:S05]  /*30a0*/  @!P3 BRA !P0, `(.L_x_43) ;  /* 0x00000004002cb947 */ /* 0x000fea0004000000 */
[----:B------:R-:W-:-:S04]  /*30b0*/  LOP3.LUT P0, RZ, R0, 0x7fffffff, RZ, 0xc0, !PT ;  /* 0x7fffffff00ff7812 */ /* 0x000fc8000780c0ff */
[----:B------:R-:W-:-:S13]  /*30c0*/  PLOP3.LUT P0, PT, P3, P0, PT, 0x2f, 0xf2 ;  /* 0x0000000000f2781c */ /* 0x000fda0001f00577 */
[----:B------:R-:W-:Y:S05]  /*30d0*/  @P0 BRA `(.L_x_44) ;  /* 0x0000000400180947 */ /* 0x000fea0003800000 */
[----:B------:R-:W-:-:S04]  /*30e0*/  LOP3.LUT P0, RZ, R19, 0x7fffffff, RZ, 0xc0, !PT ;  /* 0x7fffffff13ff7812 */ /* 0x000fc8000780c0ff */
[----:B------:R-:W-:-:S13]  /*30f0*/  PLOP3.LUT P0, PT, P1, P0, PT, 0x2f, 0xf2 ;  /* 0x0000000000f2781c */ /* 0x000fda0000f00577 */
[----:B------:R-:W-:Y:S05]  /*3100*/  @P0 BRA `(.L_x_45) ;  /* 0x0000000400000947 */ /* 0x000fea0003800000 */
[----:B------:R-:W-:Y:S02]  /*3110*/  ISETP.GE.AND P0, PT, R13, RZ, PT ;  /* 0x000000ff0d00720c */ /* 0x000fe40003f06270 */
[----:B------:R-:W-:-:S11]  /*3120*/  ISETP.GE.AND P1, PT, R17, RZ, PT ;  /* 0x000000ff1100720c */ /* 0x000fd60003f26270 */
[----:B------:R-:W-:Y:S01]  /*3130*/  @P0 MOV R11, RZ ;  /* 0x000000ff000b0202 */ /* 0x000fe20000000f00 */
[----:B------:R-:W-:Y:S01]  /*3140*/  @!P0 FFMA R0, R0, 1.84467440737095516160e+19, RZ ;  /* 0x5f80000000008823 */ /* 0x000fe200000000ff */
[----:B------:R-:W-:Y:S01]  /*3150*/  @!P0 MOV R11, 0xffffffc0 ;  /* 0xffffffc0000b8802 */ /* 0x000fe20000000f00 */
[----:B------:R-:W-:-:S03]  /*3160*/  @!P1 FFMA R19, R3, 1.84467440737095516160e+19, RZ ;  /* 0x5f80000003139823 */ /* 0x000fc600000000ff */
[----:B------:R-:W-:-:S07]  /*3170*/  @!P1 IADD3 R11, PT, PT, R11, 0x40, RZ ;  /* 0x000000400b0b9810 */ /* 0x000fce0007ffe0ff */
.L_x_41:
[----:B------:R-:W-:Y:S01]  /*3180*/  LEA R18, R12, 0xc0800000, 0x17 ;  /* 0xc08000000c127811 */ /* 0x000fe200078eb8ff */
[----:B------:R-:W-:Y:S01]  /*3190*/  BSSY.RECONVERGENT B1, `(.L_x_46) ;  /* 0x0000036000017945 */ /* 0x000fe20003800200 */
[----:B------:R-:W-:Y:S02]  /*31a0*/  IADD3 R15, PT, PT, R15, -0x7f, RZ ;  /* 0xffffff810f0f7810 */ /* 0x000fe40007ffe0ff */
[----:B------:R-:W-:-:S03]  /*31b0*/  IADD3 R20, PT, PT, -R18, R19, RZ ;  /* 0x0000001312147210 */ /* 0x000fc60007ffe1ff */
[C---:B------:R-:W-:Y:S01]  /*31c0*/  IMAD R0, R15.reuse, -0x800000, R0 ;  /* 0xff8000000f007824 */ /* 0x040fe200078e0200 */
[----:B------:R0:W1:Y:S01]  /*31d0*/  MUFU.RCP R18, R20 ;  /* 0x0000001400127308 */ /* 0x0000620000001000 */
[----:B------:R-:W-:Y:S01]  /*31e0*/  FADD.FTZ R13, -R20, -RZ ;  /* 0x800000ff140d7221 */ /* 0x000fe20000010100 */
[----:B0-----:R-:W-:-:S04]  /*31f0*/  IADD3 R20, PT, PT, R15, 0x7f, -R12 ;  /* 0x0000007f0f147810 */ /* 0x001fc80007ffe80c */
[----:B------:R-:W-:Y:S01]  /*3200*/  IADD3 R15, PT, PT, R20, R11, RZ ;  /* 0x0000000b140f7210 */ /* 0x000fe20007ffe0ff */
[----:B-1----:R-:W-:-:S04]  /*3210*/  FFMA R17, R18, R13, 1 ;  /* 0x3f80000012117423 */ /* 0x002fc8000000000d */
[----:B------:R-:W-:-:S04]  /*3220*/  FFMA R17, R18, R17, R18 ;  /* 0x0000001112117223 */ /* 0x000fc80000000012 */
[----:B------:R-:W-:-:S04]  /*3230*/  FFMA R18, R0, R17, RZ ;  /* 0x0000001100127223 */ /* 0x000fc800000000ff */
[----:B------:R-:W-:-:S04]  /*3240*/  FFMA R19, R13, R18, R0 ;  /* 0x000000120d137223 */ /* 0x000fc80000000000 */
[----:B------:R-:W-:-:S04]  /*3250*/  FFMA R18, R17, R19, R18 ;  /* 0x0000001311127223 */ /* 0x000fc80000000012 */
[----:B------:R-:W-:-:S04]  /*3260*/  FFMA R13, R13, R18, R0 ;  /* 0x000000120d0d7223 */ /* 0x000fc80000000000 */
[----:B------:R-:W-:-:S05]  /*3270*/  FFMA R0, R17, R13, R18 ;  /* 0x0000000d11007223 */ /* 0x000fca0000000012 */
[----:B------:R-:W-:-:S04]  /*3280*/  SHF.R.U32.HI R12, RZ, 0x17, R0 ;  /* 0x00000017ff0c7819 */ /* 0x000fc80000011600 */
[----:B------:R-:W-:-:S04]  /*3290*/  LOP3.LUT R12, R12, 0xff, RZ, 0xc0, !PT ;  /* 0x000000ff0c0c7812 */ /* 0x000fc800078ec0ff */
[----:B------:R-:W-:-:S04]  /*32a0*/  IADD3 R11, PT, PT, R12, R15, RZ ;  /* 0x0000000f0c0b7210 */ /* 0x000fc80007ffe0ff */
[----:B------:R-:W-:-:S04]  /*32b0*/  IADD3 R12, PT, PT, R11, -0x1, RZ ;  /* 0xffffffff0b0c7810 */ /* 0x000fc80007ffe0ff */
[----:B------:R-:W-:-:S13]  /*32c0*/  ISETP.GE.U32.AND P0, PT, R12, 0xfe, PT ;  /* 0x000000fe0c00780c */ /* 0x000fda0003f06070 */
[----:B------:R-:W-:Y:S05]  /*32d0*/  @!P0 BRA `(.L_x_47) ;  /* 0x0000000000808947 */ /* 0x000fea0003800000 */
[----:B------:R-:W-:-:S13]  /*32e0*/  ISETP.GT.AND P0, PT, R11, 0xfe, PT ;  /* 0x000000fe0b00780c */ /* 0x000fda0003f04270 */
[----:B------:R-:W-:Y:S05]  /*32f0*/  @P0 BRA `(.L_x_48) ;  /* 0x00000000006c0947 */ /* 0x000fea0003800000 */
[----:B------:R-:W-:-:S13]  /*3300*/  ISETP.GE.AND P0, PT, R11, 0x1, PT ;  /* 0x000000010b00780c */ /* 0x000fda0003f06270 */
[----:B------:R-:W-:Y:S05]  /*3310*/  @P0 BRA `(.L_x_49) ;  /* 0x0000000000740947 */ /* 0x000fea0003800000 */
[----:B------:R-:W-:Y:S02]  /*3320*/  ISETP.GE.AND P0, PT, R11, -0x18, PT ;  /* 0xffffffe80b00780c */ /* 0x000fe40003f06270 */
[----:B------:R-:W-:-:S11]  /*3330*/  LOP3.LUT R0, R0, 0x80000000, RZ, 0xc0, !PT ;  /* 0x8000000000007812 */ /* 0x000fd600078ec0ff */
[----:B------:R-:W-:Y:S05]  /*3340*/  @!P0 BRA `(.L_x_49) ;  /* 0x0000000000688947 */ /* 0x000fea0003800000 */
[CCC-:B------:R-:W-:Y:S01]  /*3350*/  FFMA.RZ R12, R17.reuse, R13.reuse, R18.reuse ;  /* 0x0000000d110c7223 */ /* 0x1c0fe2000000c012 */
[CCC-:B------:R-:W-:Y:S01]  /*3360*/  FFMA.RP R15, R17.reuse, R13.reuse, R18.reuse ;  /* 0x0000000d110f7223 */ /* 0x1c0fe20000008012 */
[----:B------:R-:W-:Y:S01]  /*3370*/  FFMA.RM R18, R17, R13, R18 ;  /* 0x0000000d11127223 */ /* 0x000fe20000004012 */
[C---:B------:R-:W-:Y:S02]  /*3380*/  IADD3 R13, PT, PT, R11.reuse, 0x20, RZ ;  /* 0x000000200b0d7810 */ /* 0x040fe40007ffe0ff */
[----:B------:R-:W-:Y:S02]  /*3390*/  LOP3.LUT R12, R12, 0x7fffff, RZ, 0xc0, !PT ;  /* 0x007fffff0c0c7812 */ /* 0x000fe400078ec0ff */
[C---:B------:R-:W-:Y:S02]  /*33a0*/  ISETP.NE.AND P3, PT, R11.reuse, RZ, PT ;  /* 0x000000ff0b00720c */ /* 0x040fe40003f65270 */
[----:B------:R-:W-:Y:S02]  /*33b0*/  LOP3.LUT R12, R12, 0x800000, RZ, 0xfc, !PT ;  /* 0x008000000c0c7812 */ /* 0x000fe400078efcff */
[----:B------:R-:W-:-:S02]  /*33c0*/  ISETP.NE.AND P1, PT, R11, RZ, PT ;  /* 0x000000ff0b00720c */ /* 0x000fc40003f25270 */
[----:B------:R-:W-:Y:S02]  /*33d0*/  IADD3 R11, PT, PT, -R11, RZ, RZ ;  /* 0x000000ff0b0b7210 */ /* 0x000fe40007ffe1ff */
[----:B------:R-:W-:Y:S02]  /*33e0*/  SHF.L.U32 R13, R12, R13, RZ ;  /* 0x0000000d0c0d7219 */ /* 0x000fe400000006ff */
[----:B------:R-:W-:Y:S02]  /*33f0*/  FSETP.NEU.FTZ.AND P0, PT, R15, R18, PT ;  /* 0x000000120f00720b */ /* 0x000fe40003f1d000 */
[----:B------:R-:W-:Y:S02]  /*3400*/  SEL R11, R11, RZ, P3 ;  /* 0x000000ff0b0b7207 */ /* 0x000fe40001800000 */
[----:B------:R-:W-:Y:S02]  /*3410*/  ISETP.NE.AND P1, PT, R13, RZ, P1 ;  /* 0x000000ff0d00720c */ /* 0x000fe40000f25270 */
[----:B------:R-:W-:-:S02]  /*3420*/  SHF.R.U32.HI R11, RZ, R11, R12 ;  /* 0x0000000bff0b7219 */ /* 0x000fc4000001160c */
[----:B------:R-:W-:Y:S02]  /*3430*/  PLOP3.LUT P0, PT, P0, P1, PT, 0xf8, 0x8f ;  /* 0x00000000008f781c */ /* 0x000fe40000703f70 */
[----:B------:R-:W-:Y:S02]  /*3440*/  SHF.R.U32.HI R13, RZ, 0x1, R11 ;  /* 0x00000001ff0d7819 */ /* 0x000fe4000001160b */
[----:B------:R-:W-:-:S04]  /*3450*/  SEL R12, RZ, 0x1, !P0 ;  /* 0x00000001ff0c7807 */ /* 0x000fc80004000000 */
[----:B------:R-:W-:-:S04]  /*3460*/  LOP3.LUT R12, R12, 0x1, R13, 0xf8, !PT ;  /* 0x000000010c0c7812 */ /* 0x000fc800078ef80d */
[----:B------:R-:W-:-:S04]  /*3470*/  LOP3.LUT R12, R12, R11, RZ, 0xc0, !PT ;  /* 0x0000000b0c0c7212 */ /* 0x000fc800078ec0ff */
[----:B------:R-:W-:-:S04]  /*3480*/  IADD3 R13, PT, PT, R13, R12, RZ ;  /* 0x0000000c0d0d7210 */ /* 0x000fc80007ffe0ff */
[----:B------:R-:W-:Y:S01]  /*3490*/  LOP3.LUT R0, R13, R0, RZ, 0xfc, !PT ;  /* 0x000000000d007212 */ /* 0x000fe200078efcff */
[----:B------:R-:W-:Y:S06]  /*34a0*/  BRA `(.L_x_49) ;  /* 0x0000000000107947 */ /* 0x000fec0003800000 */
.L_x_48:
[----:B------:R-:W-:-:S04]  /*34b0*/  LOP3.LUT R0, R0, 0x80000000, RZ, 0xc0, !PT ;  /* 0x8000000000007812 */ /* 0x000fc800078ec0ff */
[----:B------:R-:W-:Y:S01]  /*34c0*/  LOP3.LUT R0, R0, 0x7f800000, RZ, 0xfc, !PT ;  /* 0x7f80000000007812 */ /* 0x000fe200078efcff */
[----:B------:R-:W-:Y:S06]  /*34d0*/  BRA `(.L_x_49) ;  /* 0x0000000000047947 */ /* 0x000fec0003800000 */
.L_x_47:
[----:B------:R-:W-:-:S07]  /*34e0*/  LEA R0, R15, R0, 0x17 ;  /* 0x000000000f007211 */ /* 0x000fce00078eb8ff */
.L_x_49:
[----:B------:R-:W-:Y:S05]  /*34f0*/  BSYNC.RECONVERGENT B1 ;  /* 0x0000000000017941 */ /* 0x000fea0003800200 */
.L_x_46:
[----:B------:R-:W-:Y:S05]  /*3500*/  BRA `(.L_x_50) ;  /* 0x0000000000207947 */ /* 0x000fea0003800000 */
.L_x_45:
[----:B------:R-:W-:-:S04]  /*3510*/  LOP3.LUT R0, R19, 0x80000000, R0, 0x48, !PT ;  /* 0x8000000013007812 */ /* 0x000fc800078e4800 */
[----:B------:R-:W-:Y:S01]  /*3520*/  LOP3.LUT R0, R0, 0x7f800000, RZ, 0xfc, !PT ;  /* 0x7f80000000007812 */ /* 0x000fe200078efcff */
[----:B------:R-:W-:Y:S06]  /*3530*/  BRA `(.L_x_50) ;  /* 0x0000000000147947 */ /* 0x000fec0003800000 */
.L_x_44:
[----:B------:R-:W-:Y:S01]  /*3540*/  LOP3.LUT R0, R19, 0x80000000, R0, 0x48, !PT ;  /* 0x8000000013007812 */ /* 0x000fe200078e4800 */
[----:B------:R-:W-:Y:S06]  /*3550*/  BRA `(.L_x_50) ;  /* 0x00000000000c7947 */ /* 0x000fec0003800000 */
.L_x_43:
[----:B------:R-:W0:Y:S01]  /*3560*/  MUFU.RSQ R0, -QNAN ;  /* 0xffc0000000007908 */ /* 0x000e220000001400 */
[----:B------:R-:W-:Y:S05]  /*3570*/  BRA `(.L_x_50) ;  /* 0x0000000000047947 */ /* 0x000fea0003800000 */
.L_x_42:
[----:B------:R-:W-:-:S07]  /*3580*/  FADD.FTZ R0, R0, R3 ;  /* 0x0000000300007221 */ /* 0x000fce0000010000 */
.L_x_50:
[----:B------:R-:W-:Y:S05]  /*3590*/  BSYNC.RECONVERGENT B0 ;  /* 0x0000000000007941 */ /* 0x000fea0003800200 */
.L_x_40:
[----:B------:R-:W-:Y:S01]  /*35a0*/  HFMA2 R15, -RZ, RZ, 0, 0 ;  /* 0x00000000ff0f7431 */ /* 0x000fe200000001ff */
[----:B0-----:R-:W-:-:S03]  /*35b0*/  MOV R11, R0 ;  /* 0x00000000000b7202 */ /* 0x001fc60000000f00 */
[----:B------:R-:W-:Y:S05]  /*35c0*/  RET.REL.NODEC R14 `(_Z7softmaxPfS_PiS0_iii) ;  /* 0xffffffc80e8c7950 */ /* 0x000fea0003c3ffff */
.L_x_51:
[----:B------:R-:W-:-:S00]  /*35d0*/  BRA `(.L_x_51) ;  /* 0xfffffffc00fc7947 */ /* 0x000fc0000383ffff */
[----:B------:R-:W-:-:S00]  /*35e0*/  NOP ;  /* 0x0000000000007918 */ /* 0x000fc00000000000 */
        /* <DEDUP_REMOVED lines=9> */
.L_x_52:


//--------------------- .nv.shared.reserved.0     --------------------------
	.section	.nv.shared.reserved.0,"aw",@nobits
	.weak		__nv_reservedSMEM_offset_0_alias
	.size		__nv_reservedSMEM_offset_0_alias, 0, 64
	.other		__nv_reservedSMEM_offset_0_alias,@"STO_CUDA_RESERVED_SHARED STV_DEFAULT"
__nv_reservedSMEM_offset_0_alias:
	.zero		0
	.zero		64


//--------------------- .nv.constant0._Z7softmaxPfS_PiS0_iii --------------------------
	.section	.nv.constant0._Z7softmaxPfS_PiS0_iii,"a",@progbits
	.sectionflags	@""
	.align	4
.nv.constant0._Z7softmaxPfS_PiS0_iii:
	.zero		940


//--------------------- SYMBOLS --------------------------

	.type		.nv.reservedSmem.offset0,@object
	.size		.nv.reservedSmem.offset0,0x4
